//
// Generated by NVIDIA NVVM Compiler
//
// Compiler Build ID: CL-36424714
// Cuda compilation tools, release 13.0, V13.0.88
// Based on NVVM 20.0.0
//

.version 9.0
.target sm_100
.address_size 64

	// .globl	_Z8calc_accPdS_S_ijjj
.extern .func  (.param .b32 func_retval0) vprintf
(
	.param .b64 vprintf_param_0,
	.param .b64 vprintf_param_1
)
;
.global .align 1 .b8 $str[53] = {82, 97, 110, 107, 58, 32, 37, 100, 32, 84, 104, 114, 101, 97, 100, 58, 32, 37, 100, 44, 32, 108, 111, 99, 97, 108, 32, 115, 116, 97, 114, 116, 58, 32, 37, 100, 44, 32, 108, 111, 99, 97, 108, 32, 101, 110, 100, 58, 32, 37, 100, 10};

.visible .entry _Z8calc_accPdS_S_ijjj(
	.param .u64 .ptr .align 1 _Z8calc_accPdS_S_ijjj_param_0,
	.param .u64 .ptr .align 1 _Z8calc_accPdS_S_ijjj_param_1,
	.param .u64 .ptr .align 1 _Z8calc_accPdS_S_ijjj_param_2,
	.param .u32 _Z8calc_accPdS_S_ijjj_param_3,
	.param .u32 _Z8calc_accPdS_S_ijjj_param_4,
	.param .u32 _Z8calc_accPdS_S_ijjj_param_5,
	.param .u32 _Z8calc_accPdS_S_ijjj_param_6
)
{
	.local .align 16 .b8 	__local_depot0[16];
	.reg .b64 	%SP;
	.reg .b64 	%SPL;
	.reg .pred 	%p<9>;
	.reg .b32 	%r<35>;
	.reg .b64 	%rd<40>;
	.reg .b64 	%fd<164>;

	mov.u64 	%SPL, __local_depot0;
	cvta.local.u64 	%SP, %SPL;
	ld.param.u64 	%rd9, [_Z8calc_accPdS_S_ijjj_param_0];
	ld.param.u64 	%rd11, [_Z8calc_accPdS_S_ijjj_param_2];
	ld.param.u32 	%r12, [_Z8calc_accPdS_S_ijjj_param_4];
	ld.param.u32 	%r13, [_Z8calc_accPdS_S_ijjj_param_5];
	ld.param.u32 	%r14, [_Z8calc_accPdS_S_ijjj_param_6];
	cvta.to.global.u64 	%rd1, %rd11;
	cvta.to.global.u64 	%rd2, %rd9;
	mov.u32 	%r15, %tid.x;
	mov.u32 	%r16, %ntid.x;
	mov.u32 	%r17, %ctaid.x;
	mad.lo.s32 	%r18, %r16, %r17, %r15;
	add.s32 	%r1, %r18, %r12;
	setp.ge.u32 	%p1, %r1, %r13;
	@%p1 bra 	$L__BB0_11;
	ld.param.u32 	%r26, [_Z8calc_accPdS_S_ijjj_param_3];
	add.u64 	%rd12, %SP, 0;
	add.u64 	%rd13, %SPL, 0;
	st.local.v4.u32 	[%rd13], {%r14, %r1, %r12, %r13};
	mov.u64 	%rd14, $str;
	cvta.global.u64 	%rd15, %rd14;
	{ // callseq 0, 0
	.param .b64 param0;
	st.param.b64 	[param0], %rd15;
	.param .b64 param1;
	st.param.b64 	[param1], %rd12;
	.param .b32 retval0;
	call.uni (retval0), 
	vprintf, 
	(
	param0, 
	param1
	);
	ld.param.b32 	%r19, [retval0];
	} // callseq 0
	mul.lo.s32 	%r2, %r1, 3;
	mul.wide.s32 	%rd16, %r2, 8;
	add.s64 	%rd17, %rd2, %rd16;
	ld.global.f64 	%fd1, [%rd17];
	ld.global.f64 	%fd2, [%rd17+8];
	ld.global.f64 	%fd3, [%rd17+16];
	setp.lt.s32 	%p2, %r26, 1;
	mov.f64 	%fd161, 0d0000000000000000;
	mov.f64 	%fd162, %fd161;
	mov.f64 	%fd163, %fd161;
	@%p2 bra 	$L__BB0_10;
	ld.param.u32 	%r27, [_Z8calc_accPdS_S_ijjj_param_3];
	setp.lt.u32 	%p3, %r27, 4;
	mov.f64 	%fd163, 0d0000000000000000;
	mov.b32 	%r34, 0;
	mov.f64 	%fd162, %fd163;
	mov.f64 	%fd161, %fd163;
	@%p3 bra 	$L__BB0_5;
	ld.param.u32 	%r28, [_Z8calc_accPdS_S_ijjj_param_3];
	and.b32  	%r22, %r28, 2147483644;
	neg.s32 	%r32, %r22;
	add.s64 	%rd39, %rd2, 48;
	add.s64 	%rd38, %rd1, 16;
	mov.f64 	%fd163, 0d0000000000000000;
	ld.param.u32 	%r29, [_Z8calc_accPdS_S_ijjj_param_3];
	and.b32  	%r34, %r29, 2147483644;
$L__BB0_4:
	.pragma "nounroll";
	ld.global.f64 	%fd35, [%rd39+-48];
	sub.f64 	%fd36, %fd35, %fd1;
	ld.global.f64 	%fd37, [%rd39+-40];
	sub.f64 	%fd38, %fd37, %fd2;
	ld.global.f64 	%fd39, [%rd39+-32];
	sub.f64 	%fd40, %fd39, %fd3;
	mul.f64 	%fd41, %fd38, %fd38;
	fma.rn.f64 	%fd42, %fd36, %fd36, %fd41;
	fma.rn.f64 	%fd43, %fd40, %fd40, %fd42;
	add.f64 	%fd44, %fd43, 0d358DEE7A4AD4B81F;
	ld.global.f64 	%fd45, [%rd38+-16];
	rsqrt.approx.f64 	%fd46, %fd44;
	mul.f64 	%fd47, %fd45, %fd46;
	div.rn.f64 	%fd48, %fd47, %fd44;
	fma.rn.f64 	%fd49, %fd36, %fd48, %fd161;
	fma.rn.f64 	%fd50, %fd38, %fd48, %fd162;
	fma.rn.f64 	%fd51, %fd40, %fd48, %fd163;
	ld.global.f64 	%fd52, [%rd39+-24];
	sub.f64 	%fd53, %fd52, %fd1;
	ld.global.f64 	%fd54, [%rd39+-16];
	sub.f64 	%fd55, %fd54, %fd2;
	ld.global.f64 	%fd56, [%rd39+-8];
	sub.f64 	%fd57, %fd56, %fd3;
	mul.f64 	%fd58, %fd55, %fd55;
	fma.rn.f64 	%fd59, %fd53, %fd53, %fd58;
	fma.rn.f64 	%fd60, %fd57, %fd57, %fd59;
	add.f64 	%fd61, %fd60, 0d358DEE7A4AD4B81F;
	ld.global.f64 	%fd62, [%rd38+-8];
	rsqrt.approx.f64 	%fd63, %fd61;
	mul.f64 	%fd64, %fd62, %fd63;
	div.rn.f64 	%fd65, %fd64, %fd61;
	fma.rn.f64 	%fd66, %fd53, %fd65, %fd49;
	fma.rn.f64 	%fd67, %fd55, %fd65, %fd50;
	fma.rn.f64 	%fd68, %fd57, %fd65, %fd51;
	ld.global.f64 	%fd69, [%rd39];
	sub.f64 	%fd70, %fd69, %fd1;
	ld.global.f64 	%fd71, [%rd39+8];
	sub.f64 	%fd72, %fd71, %fd2;
	ld.global.f64 	%fd73, [%rd39+16];
	sub.f64 	%fd74, %fd73, %fd3;
	mul.f64 	%fd75, %fd72, %fd72;
	fma.rn.f64 	%fd76, %fd70, %fd70, %fd75;
	fma.rn.f64 	%fd77, %fd74, %fd74, %fd76;
	add.f64 	%fd78, %fd77, 0d358DEE7A4AD4B81F;
	ld.global.f64 	%fd79, [%rd38];
	rsqrt.approx.f64 	%fd80, %fd78;
	mul.f64 	%fd81, %fd79, %fd80;
	div.rn.f64 	%fd82, %fd81, %fd78;
	fma.rn.f64 	%fd83, %fd70, %fd82, %fd66;
	fma.rn.f64 	%fd84, %fd72, %fd82, %fd67;
	fma.rn.f64 	%fd85, %fd74, %fd82, %fd68;
	ld.global.f64 	%fd86, [%rd39+24];
	sub.f64 	%fd87, %fd86, %fd1;
	ld.global.f64 	%fd88, [%rd39+32];
	sub.f64 	%fd89, %fd88, %fd2;
	ld.global.f64 	%fd90, [%rd39+40];
	sub.f64 	%fd91, %fd90, %fd3;
	mul.f64 	%fd92, %fd89, %fd89;
	fma.rn.f64 	%fd93, %fd87, %fd87, %fd92;
	fma.rn.f64 	%fd94, %fd91, %fd91, %fd93;
	add.f64 	%fd95, %fd94, 0d358DEE7A4AD4B81F;
	ld.global.f64 	%fd96, [%rd38+8];
	rsqrt.approx.f64 	%fd97, %fd95;
	mul.f64 	%fd98, %fd96, %fd97;
	div.rn.f64 	%fd99, %fd98, %fd95;
	fma.rn.f64 	%fd161, %fd87, %fd99, %fd83;
	fma.rn.f64 	%fd162, %fd89, %fd99, %fd84;
	fma.rn.f64 	%fd163, %fd91, %fd99, %fd85;
	add.s32 	%r32, %r32, 4;
	add.s64 	%rd39, %rd39, 96;
	add.s64 	%rd38, %rd38, 32;
	setp.ne.s32 	%p4, %r32, 0;
	@%p4 bra 	$L__BB0_4;
$L__BB0_5:
	ld.param.u32 	%r30, [_Z8calc_accPdS_S_ijjj_param_3];
	and.b32  	%r8, %r30, 3;
	setp.eq.s32 	%p5, %r8, 0;
	@%p5 bra 	$L__BB0_10;
	setp.eq.s32 	%p6, %r8, 1;
	@%p6 bra 	$L__BB0_8;
	ld.param.u64 	%rd36, [_Z8calc_accPdS_S_ijjj_param_2];
	ld.param.u64 	%rd33, [_Z8calc_accPdS_S_ijjj_param_0];
	mul.lo.s32 	%r23, %r34, 3;
	cvta.to.global.u64 	%rd18, %rd33;
	mul.wide.u32 	%rd19, %r23, 8;
	add.s64 	%rd20, %rd18, %rd19;
	ld.global.f64 	%fd101, [%rd20];
	sub.f64 	%fd102, %fd101, %fd1;
	ld.global.f64 	%fd103, [%rd20+8];
	sub.f64 	%fd104, %fd103, %fd2;
	ld.global.f64 	%fd105, [%rd20+16];
	sub.f64 	%fd106, %fd105, %fd3;
	mul.f64 	%fd107, %fd104, %fd104;
	fma.rn.f64 	%fd108, %fd102, %fd102, %fd107;
	fma.rn.f64 	%fd109, %fd106, %fd106, %fd108;
	add.f64 	%fd110, %fd109, 0d358DEE7A4AD4B81F;
	cvta.to.global.u64 	%rd21, %rd36;
	mul.wide.u32 	%rd22, %r34, 8;
	add.s64 	%rd23, %rd21, %rd22;
	ld.global.f64 	%fd111, [%rd23];
	rsqrt.approx.f64 	%fd112, %fd110;
	mul.f64 	%fd113, %fd111, %fd112;
	div.rn.f64 	%fd114, %fd113, %fd110;
	fma.rn.f64 	%fd115, %fd102, %fd114, %fd161;
	fma.rn.f64 	%fd116, %fd104, %fd114, %fd162;
	fma.rn.f64 	%fd117, %fd106, %fd114, %fd163;
	ld.global.f64 	%fd118, [%rd20+24];
	sub.f64 	%fd119, %fd118, %fd1;
	ld.global.f64 	%fd120, [%rd20+32];
	sub.f64 	%fd121, %fd120, %fd2;
	ld.global.f64 	%fd122, [%rd20+40];
	sub.f64 	%fd123, %fd122, %fd3;
	mul.f64 	%fd124, %fd121, %fd121;
	fma.rn.f64 	%fd125, %fd119, %fd119, %fd124;
	fma.rn.f64 	%fd126, %fd123, %fd123, %fd125;
	add.f64 	%fd127, %fd126, 0d358DEE7A4AD4B81F;
	ld.global.f64 	%fd128, [%rd23+8];
	rsqrt.approx.f64 	%fd129, %fd127;
	mul.f64 	%fd130, %fd128, %fd129;
	div.rn.f64 	%fd131, %fd130, %fd127;
	fma.rn.f64 	%fd161, %fd119, %fd131, %fd115;
	fma.rn.f64 	%fd162, %fd121, %fd131, %fd116;
	fma.rn.f64 	%fd163, %fd123, %fd131, %fd117;
	add.s32 	%r34, %r34, 2;
$L__BB0_8:
	ld.param.u32 	%r31, [_Z8calc_accPdS_S_ijjj_param_3];
	and.b32  	%r24, %r31, 1;
	setp.eq.b32 	%p7, %r24, 1;
	not.pred 	%p8, %p7;
	@%p8 bra 	$L__BB0_10;
	ld.param.u64 	%rd37, [_Z8calc_accPdS_S_ijjj_param_2];
	ld.param.u64 	%rd34, [_Z8calc_accPdS_S_ijjj_param_0];
	mul.lo.s32 	%r25, %r34, 3;
	cvta.to.global.u64 	%rd24, %rd34;
	mul.wide.u32 	%rd25, %r25, 8;
	add.s64 	%rd26, %rd24, %rd25;
	ld.global.f64 	%fd132, [%rd26];
	sub.f64 	%fd133, %fd132, %fd1;
	ld.global.f64 	%fd134, [%rd26+8];
	sub.f64 	%fd135, %fd134, %fd2;
	ld.global.f64 	%fd136, [%rd26+16];
	sub.f64 	%fd137, %fd136, %fd3;
	mul.f64 	%fd138, %fd135, %fd135;
	fma.rn.f64 	%fd139, %fd133, %fd133, %fd138;
	fma.rn.f64 	%fd140, %fd137, %fd137, %fd139;
	add.f64 	%fd141, %fd140, 0d358DEE7A4AD4B81F;
	cvta.to.global.u64 	%rd27, %rd37;
	mul.wide.u32 	%rd28, %r34, 8;
	add.s64 	%rd29, %rd27, %rd28;
	ld.global.f64 	%fd142, [%rd29];
	rsqrt.approx.f64 	%fd143, %fd141;
	mul.f64 	%fd144, %fd142, %fd143;
	div.rn.f64 	%fd145, %fd144, %fd141;
	fma.rn.f64 	%fd161, %fd133, %fd145, %fd161;
	fma.rn.f64 	%fd162, %fd135, %fd145, %fd162;
	fma.rn.f64 	%fd163, %fd137, %fd145, %fd163;
$L__BB0_10:
	ld.param.u64 	%rd35, [_Z8calc_accPdS_S_ijjj_param_1];
	cvta.to.global.u64 	%rd30, %rd35;
	mul.wide.s32 	%rd31, %r2, 8;
	add.s64 	%rd32, %rd30, %rd31;
	st.global.f64 	[%rd32], %fd161;
	st.global.f64 	[%rd32+8], %fd162;
	st.global.f64 	[%rd32+16], %fd163;
$L__BB0_11:
	ret;

}


// ===== COMPILED SASS (sm_100) =====

	.target	sm_100

	.elftype	@"ET_EXEC"


//--------------------- .note.nv.tkinfo           --------------------------
	.section	.note.nv.tkinfo,"",@"SHT_NOTE"
	.sectionflags	@"SHF_NOTE_NV_TKINFO"
	.tkinfo
        /*0018*/ 	.word	0x00000002
        /*0030*/ 	.string	""
        /*0030*/ 	.string	"ptxas"
        /*0030*/ 	.string	"Cuda compilation tools, release 13.0, V13.0.88"
        /*0030*/ 	.string	"Build cuda_13.0.r13.0/compiler.36424714_0"
        /*0030*/ 	.string	"-arch sm_100 -m 64 "



//--------------------- .note.nv.cuinfo           --------------------------
	.section	.note.nv.cuinfo,"",@"SHT_NOTE"
	.sectionflags	@"SHF_NOTE_NV_CUINFO"
        /*0018*/ 	.short	0x0002
        /*001a*/ 	.short	0x0064
        /*001c*/ 	.short	0x0082
	.zero		2


//--------------------- .nv.info                  --------------------------
	.section	.nv.info,"",@"SHT_CUDA_INFO"
	.align	4


	//----- nvinfo : EIATTR_REGCOUNT
	.align		4
        /*0000*/ 	.byte	0x04, 0x2f
        /*0002*/ 	.short	(.L_2 - .L_1)
	.align		4
.L_1:
        /*0004*/ 	.word	index@(_Z8calc_accPdS_S_ijjj)
        /*0008*/ 	.word	0x00000034


	//----- nvinfo : EIATTR_FRAME_SIZE
	.align		4
.L_2:
        /*000c*/ 	.byte	0x04, 0x11
        /*000e*/ 	.short	(.L_4 - .L_3)
	.align		4
.L_3:
        /*0010*/ 	.word	index@($__internal_1_$__cuda_sm20_drsqrt_f64_slowpath_v2)
        /*0014*/ 	.word	0x00000010


	//----- nvinfo : EIATTR_FRAME_SIZE
	.align		4
.L_4:
        /*0018*/ 	.byte	0x04, 0x11
        /*001a*/ 	.short	(.L_6 - .L_5)
	.align		4
.L_5:
        /*001c*/ 	.word	index@($__internal_0_$__cuda_sm20_div_rn_f64_full)
        /*0020*/ 	.word	0x00000010


	//----- nvinfo : EIATTR_FRAME_SIZE
	.align		4
.L_6:
        /*0024*/ 	.byte	0x04, 0x11
        /*0026*/ 	.short	(.L_8 - .L_7)
	.align		4
.L_7:
        /*0028*/ 	.word	index@(_Z8calc_accPdS_S_ijjj)
        /*002c*/ 	.word	0x00000010


	//----- nvinfo : EIATTR_MIN_STACK_SIZE
	.align		4
.L_8:
        /*0030*/ 	.byte	0x04, 0x12
        /*0032*/ 	.short	(.L_10 - .L_9)
	.align		4
.L_9:
        /*0034*/ 	.word	index@(_Z8calc_accPdS_S_ijjj)
        /*0038*/ 	.word	0x00000010
.L_10:


//--------------------- .nv.compat                --------------------------
	.section	.nv.compat,"",@"SHT_CUDA_COMPAT_INFO"
	.align	4
        /*0000*/ 	.byte	0x02, 0x09, 0x00, 0x00, 0x02, 0x02, 0x01, 0x00, 0x02, 0x05, 0x05, 0x00, 0x03, 0x07, 0x01, 0x01
        /*0010*/ 	.byte	0x02, 0x03, 0x00, 0x00, 0x02, 0x06, 0x01, 0x00, 0x04, 0x0b, 0x08, 0x00, 0x01, 0x00, 0x00, 0x00
        /*0020*/ 	.byte	0x00, 0x00, 0x00, 0x00


//--------------------- .nv.info._Z8calc_accPdS_S_ijjj --------------------------
	.section	.nv.info._Z8calc_accPdS_S_ijjj,"",@"SHT_CUDA_INFO"
	.sectionflags	@""
	.align	4


	//----- nvinfo : EIATTR_CUDA_API_VERSION
	.align		4
        /*0000*/ 	.byte	0x04, 0x37
        /*0002*/ 	.short	(.L_12 - .L_11)
.L_11:
        /*0004*/ 	.word	0x00000082


	//----- nvinfo : EIATTR_KPARAM_INFO
	.align		4
.L_12:
        /*0008*/ 	.byte	0x04, 0x17
        /*000a*/ 	.short	(.L_14 - .L_13)
.L_13:
        /*000c*/ 	.word	0x00000000
        /*0010*/ 	.short	0x0006
        /*0012*/ 	.short	0x0024
        /*0014*/ 	.byte	0x00, 0xf0, 0x11, 0x00


	//----- nvinfo : EIATTR_KPARAM_INFO
	.align		4
.L_14:
        /*0018*/ 	.byte	0x04, 0x17
        /*001a*/ 	.short	(.L_16 - .L_15)
.L_15:
        /*001c*/ 	.word	0x00000000
        /*0020*/ 	.short	0x0005
        /*0022*/ 	.short	0x0020
        /*0024*/ 	.byte	0x00, 0xf0, 0x11, 0x00


	//----- nvinfo : EIATTR_KPARAM_INFO
	.align		4
.L_16:
        /*0028*/ 	.byte	0x04, 0x17
        /*002a*/ 	.short	(.L_18 - .L_17)
.L_17:
        /*002c*/ 	.word	0x00000000
        /*0030*/ 	.short	0x0004
        /*0032*/ 	.short	0x001c
        /*0034*/ 	.byte	0x00, 0xf0, 0x11, 0x00


	//----- nvinfo : EIATTR_KPARAM_INFO
	.align		4
.L_18:
        /*0038*/ 	.byte	0x04, 0x17
        /*003a*/ 	.short	(.L_20 - .L_19)
.L_19:
        /*003c*/ 	.word	0x00000000
        /*0040*/ 	.short	0x0003
        /*0042*/ 	.short	0x0018
        /*0044*/ 	.byte	0x00, 0xf0, 0x11, 0x00


	//----- nvinfo : EIATTR_KPARAM_INFO
	.align		4
.L_20:
        /*0048*/ 	.byte	0x04, 0x17
        /*004a*/ 	.short	(.L_22 - .L_21)
.L_21:
        /*004c*/ 	.word	0x00000000
        /*0050*/ 	.short	0x0002
        /*0052*/ 	.short	0x0010
        /*0054*/ 	.byte	0x00, 0xf5, 0x21, 0x00


	//----- nvinfo : EIATTR_KPARAM_INFO
	.align		4
.L_22:
        /*0058*/ 	.byte	0x04, 0x17
        /*005a*/ 	.short	(.L_24 - .L_23)
.L_23:
        /*005c*/ 	.word	0x00000000
        /*0060*/ 	.short	0x0001
        /*0062*/ 	.short	0x0008
        /*0064*/ 	.byte	0x00, 0xf5, 0x21, 0x00


	//----- nvinfo : EIATTR_KPARAM_INFO
	.align		4
.L_24:
        /*0068*/ 	.byte	0x04, 0x17
        /*006a*/ 	.short	(.L_26 - .L_25)
.L_25:
        /*006c*/ 	.word	0x00000000
        /*0070*/ 	.short	0x0000
        /*0072*/ 	.short	0x0000
        /*0074*/ 	.byte	0x00, 0xf5, 0x21, 0x00


	//----- nvinfo : EIATTR_SPARSE_MMA_MASK
	.align		4
.L_26:
        /*0078*/ 	.byte	0x03, 0x50
        /*007a*/ 	.short	0x0000


	//----- nvinfo : EIATTR_MAXREG_COUNT
	.align		4
        /*007c*/ 	.byte	0x03, 0x1b
        /*007e*/ 	.short	0x00ff


	//----- nvinfo : EIATTR_EXTERNS
	.align		4
        /*0080*/ 	.byte	0x04, 0x0f
        /*0082*/ 	.short	(.L_28 - .L_27)


	//   ....[0]....
	.align		4
.L_27:
        /*0084*/ 	.word	index@(vprintf)


	//----- nvinfo : EIATTR_MERCURY_ISA_VERSION
	.align		4
.L_28:
        /*0088*/ 	.byte	0x03, 0x5f
        /*008a*/ 	.short	0x0101


	//----- nvinfo : EIATTR_VRC_CTA_INIT_COUNT
	.align		4
        /*008c*/ 	.byte	0x02, 0x4a
	.zero		1
	.zero		1


	//----- nvinfo : EIATTR_SYSCALL_OFFSETS
	.align		4
        /*0090*/ 	.byte	0x04, 0x46
        /*0092*/ 	.short	(.L_30 - .L_29)


	//   ....[0]....
.L_29:
        /*0094*/ 	.word	0x00000180


	//----- nvinfo : EIATTR_EXIT_INSTR_OFFSETS
	.align		4
.L_30:
        /*0098*/ 	.byte	0x04, 0x1c
        /*009a*/ 	.short	(.L_32 - .L_31)


	//   ....[0]....
.L_31:
        /*009c*/ 	.word	0x000000e0


	//   ....[1]....
        /*00a0*/ 	.word	0x00001f50


	//----- nvinfo : EIATTR_CRS_STACK_SIZE
	.align		4
.L_32:
        /*00a4*/ 	.byte	0x04, 0x1e
        /*00a6*/ 	.short	(.L_34 - .L_33)
.L_33:
        /*00a8*/ 	.word	0x00000000


	//----- nvinfo : EIATTR_CBANK_PARAM_SIZE
	.align		4
.L_34:
        /*00ac*/ 	.byte	0x03, 0x19
        /*00ae*/ 	.short	0x0028


	//----- nvinfo : EIATTR_PARAM_CBANK
	.align		4
        /*00b0*/ 	.byte	0x04, 0x0a
        /*00b2*/ 	.short	(.L_36 - .L_35)
	.align		4
.L_35:
        /*00b4*/ 	.word	index@(.nv.constant0._Z8calc_accPdS_S_ijjj)
        /*00b8*/ 	.short	0x0380
        /*00ba*/ 	.short	0x0028


	//----- nvinfo : EIATTR_SW_WAR
	.align		4
.L_36:
        /*00bc*/ 	.byte	0x04, 0x36
        /*00be*/ 	.short	(.L_38 - .L_37)
.L_37:
        /*00c0*/ 	.word	0x00000008
.L_38:


//--------------------- .nv.callgraph             --------------------------
	.section	.nv.callgraph,"",@"SHT_CUDA_CALLGRAPH"
	.align	4
	.sectionentsize	8
	.align		4
        /*0000*/ 	.word	0x00000000
	.align		4
        /*0004*/ 	.word	0xffffffff
	.align		4
        /*0008*/ 	.word	index@(_Z8calc_accPdS_S_ijjj)
	.align		4
        /*000c*/ 	.word	index@(vprintf)
	.align		4
        /*0010*/ 	.word	0x00000000
	.align		4
        /*0014*/ 	.word	0xfffffffe
	.align		4
        /*0018*/ 	.word	0x00000000
	.align		4
        /*001c*/ 	.word	0xfffffffd
	.align		4
        /*0020*/ 	.word	0x00000000
	.align		4
        /*0024*/ 	.word	0xfffffffc


//--------------------- .nv.constant4             --------------------------
	.section	.nv.constant4,"a",@progbits
	.align	8
	.align		8
.nv.constant4:
        /*0000*/ 	.dword	vprintf
	.align		8
        /*0008*/ 	.dword	$str


//--------------------- .text._Z8calc_accPdS_S_ijjj --------------------------
	.section	.text._Z8calc_accPdS_S_ijjj,"ax",@progbits
	.align	128
        .global         _Z8calc_accPdS_S_ijjj
        .type           _Z8calc_accPdS_S_ijjj,@function
        .size           _Z8calc_accPdS_S_ijjj,(.L_x_44 - _Z8calc_accPdS_S_ijjj)
        .other          _Z8calc_accPdS_S_ijjj,@"STO_CUDA_ENTRY STV_DEFAULT"
_Z8calc_accPdS_S_ijjj:
.text._Z8calc_accPdS_S_ijjj:
[----:B------:R-:W0:Y:S01]  /*0000*/  LDC R1, c[0x0][0x37c] ;  /* 0x0000df00ff017b82 */ /* 0x000e220000000800 */
[----:B------:R-:W1:Y:S07]  /*0010*/  S2R R17, SR_TID.X ;  /* 0x0000000000117919 */ /* 0x000e6e0000002100 */
[----:B------:R-:W2:Y:S01]  /*0020*/  LDC R18, c[0x0][0x39c] ;  /* 0x0000e700ff127b82 */ /* 0x000ea20000000800 */
[----:B------:R-:W3:Y:S01]  /*0030*/  LDCU UR5, c[0x0][0x2fc] ;  /* 0x00005f80ff0577ac */ /* 0x000ee20008000800 */
[----:B0-----:R-:W-:Y:S01]  /*0040*/  VIADD R1, R1, 0xfffffff0 ;  /* 0xfffffff001017836 */ /* 0x001fe20000000000 */
[----:B------:R-:W1:Y:S01]  /*0050*/  S2R R0, SR_CTAID.X ;  /* 0x0000000000007919 */ /* 0x000e620000002500 */
[----:B------:R-:W1:Y:S04]  /*0060*/  LDCU UR6, c[0x0][0x360] ;  /* 0x00006c00ff0677ac */ /* 0x000e680008000800 */
[----:B------:R-:W0:Y:S01]  /*0070*/  LDC R19, c[0x0][0x3a0] ;  /* 0x0000e800ff137b82 */ /* 0x000e220000000800 */
[----:B------:R-:W4:Y:S02]  /*0080*/  LDCU UR4, c[0x0][0x2f8] ;  /* 0x00005f00ff0477ac */ /* 0x000f240008000800 */
[----:B----4-:R-:W-:-:S05]  /*0090*/  IADD3 R6, P1, PT, R1, UR4, RZ ;  /* 0x0000000401067c10 */ /* 0x010fca000ff3e0ff */
[----:B---3--:R-:W-:Y:S02]  /*00a0*/  IMAD.X R7, RZ, RZ, UR5, P1 ;  /* 0x00000005ff077e24 */ /* 0x008fe400088e06ff */
[----:B-1----:R-:W-:-:S04]  /*00b0*/  IMAD R17, R0, UR6, R17 ;  /* 0x0000000600117c24 */ /* 0x002fc8000f8e0211 */
[----:B--2---:R-:W-:-:S05]  /*00c0*/  IMAD.IADD R17, R17, 0x1, R18 ;  /* 0x0000000111117824 */ /* 0x004fca00078e0212 */
[----:B0-----:R-:W-:-:S13]  /*00d0*/  ISETP.GE.U32.AND P0, PT, R17, R19, PT ;  /* 0x000000131100720c */ /* 0x001fda0003f06070 */
[----:B------:R-:W-:Y:S05]  /*00e0*/  @P0 EXIT ;  /* 0x000000000000094d */ /* 0x000fea0003800000 */
[----:B------:R-:W0:Y:S01]  /*00f0*/  LDC R16, c[0x0][0x3a4] ;  /* 0x0000e900ff107b82 */ /* 0x000e220000000800 */
[----:B------:R-:W-:Y:S01]  /*0100*/  MOV R0, 0x0 ;  /* 0x0000000000007802 */ /* 0x000fe20000000f00 */
[----:B------:R-:W1:Y:S01]  /*0110*/  LDCU.64 UR4, c[0x4][0x8] ;  /* 0x01000100ff0477ac */ /* 0x000e620008000a00 */
[----:B------:R-:W2:Y:S05]  /*0120*/  LDCU.64 UR36, c[0x0][0x358] ;  /* 0x00006b00ff2477ac */ /* 0x000eaa0008000a00 */
[----:B------:R3:W4:Y:S01]  /*0130*/  LDC.64 R2, c[0x4][R0] ;  /* 0x0100000000027b82 */ /* 0x0007220000000a00 */
[----:B-1----:R-:W-:Y:S01]  /*0140*/  IMAD.U32 R4, RZ, RZ, UR4 ;  /* 0x00000004ff047e24 */ /* 0x002fe2000f8e00ff */
[----:B------:R-:W-:Y:S01]  /*0150*/  MOV R5, UR5 ;  /* 0x0000000500057c02 */ /* 0x000fe20008000f00 */
[----:B0-2---:R3:W-:Y:S06]  /*0160*/  STL.128 [R1], R16 ;  /* 0x0000001001007387 */ /* 0x0057ec0000100c00 */
[----:B------:R-:W-:-:S07]  /*0170*/  LEPC R20, `(.L_x_0) ;  /* 0x000000001014794e */ /* 0x000fce0000000000 */
[----:B---34-:R-:W-:Y:S05]  /*0180*/  CALL.ABS.NOINC R2 ;  /* 0x0000000002007343 */ /* 0x018fea0003c00000 */
.L_x_0:
[----:B------:R-:W0:Y:S01]  /*0190*/  LDCU UR4, c[0x0][0x398] ;  /* 0x00007300ff0477ac */ /* 0x000e220008000800 */
[----:B------:R-:W-:Y:S01]  /*01a0*/  IMAD R17, R17, 0x3, RZ ;  /* 0x0000000311117824 */ /* 0x000fe200078e02ff */
[----:B------:R-:W-:Y:S02]  /*01b0*/  CS2R R10, SRZ ;  /* 0x00000000000a7805 */ /* 0x000fe4000001ff00 */
[----:B------:R-:W-:Y:S02]  /*01c0*/  CS2R R12, SRZ ;  /* 0x00000000000c7805 */ /* 0x000fe4000001ff00 */
[----:B------:R-:W-:Y:S01]  /*01d0*/  CS2R R20, SRZ ;  /* 0x0000000000147805 */ /* 0x000fe2000001ff00 */
[----:B0-----:R-:W-:-:S09]  /*01e0*/  UISETP.GE.AND UP0, UPT, UR4, 0x1, UPT ;  /* 0x000000010400788c */ /* 0x001fd2000bf06270 */
[----:B------:R-:W-:Y:S05]  /*01f0*/  BRA.U !UP0, `(.L_x_1) ;  /* 0x0000001d08407547 */ /* 0x000fea000b800000 */
[----:B------:R-:W0:Y:S02]  /*0200*/  LDC.64 R2, c[0x0][0x380] ;  /* 0x0000e000ff027b82 */ /* 0x000e240000000a00 */
[----:B0-----:R-:W-:-:S05]  /*0210*/  IMAD.WIDE R2, R17, 0x8, R2 ;  /* 0x0000000811027825 */ /* 0x001fca00078e0202 */
[----:B------:R0:W5:Y:S04]  /*0220*/  LDG.E.64 R6, desc[UR36][R2.64] ;  /* 0x0000002402067981 */ /* 0x000168000c1e1b00 */
[----:B------:R0:W5:Y:S04]  /*0230*/  LDG.E.64 R8, desc[UR36][R2.64+0x8] ;  /* 0x0000082402087981 */ /* 0x000168000c1e1b00 */
[----:B------:R0:W5:Y:S01]  /*0240*/  LDG.E.64 R4, desc[UR36][R2.64+0x10] ;  /* 0x0000102402047981 */ /* 0x000162000c1e1b00 */
[----:B------:R-:W-:Y:S01]  /*0250*/  UISETP.GE.U32.AND UP0, UPT, UR4, 0x4, UPT ;  /* 0x000000040400788c */ /* 0x000fe2000bf06070 */
[----:B------:R-:W-:Y:S01]  /*0260*/  IMAD.MOV.U32 R0, RZ, RZ, RZ ;  /* 0x000000ffff007224 */ /* 0x000fe200078e00ff */
[----:B------:R-:W-:-:S02]  /*0270*/  CS2R R20, SRZ ;  /* 0x0000000000147805 */ /* 0x000fc4000001ff00 */
[----:B------:R-:W-:Y:S02]  /*0280*/  CS2R R12, SRZ ;  /* 0x00000000000c7805 */ /* 0x000fe4000001ff00 */
[----:B------:R-:W-:-:S03]  /*0290*/  CS2R R10, SRZ ;  /* 0x00000000000a7805 */ /* 0x000fc6000001ff00 */
[----:B0-----:R-:W-:Y:S05]  /*02a0*/  BRA.U !UP0, `(.L_x_2) ;  /* 0x0000001108047547 */ /* 0x001fea000b800000 */
[----:B------:R-:W0:Y:S01]  /*02b0*/  LDCU.64 UR8, c[0x0][0x380] ;  /* 0x00007000ff0877ac */ /* 0x000e220008000a00 */
[----:B------:R-:W-:Y:S01]  /*02c0*/  BSSY.RECONVERGENT B0, `(.L_x_2) ;  /* 0x00000ff000007945 */ /* 0x000fe20003800200 */
[----:B------:R-:W-:Y:S01]  /*02d0*/  CS2R R20, SRZ ;  /* 0x0000000000147805 */ /* 0x000fe2000001ff00 */
[----:B------:R-:W1:Y:S01]  /*02e0*/  LDCU.64 UR10, c[0x0][0x390] ;  /* 0x00007200ff0a77ac */ /* 0x000e620008000a00 */
[----:B------:R-:W-:-:S06]  /*02f0*/  ULOP3.LUT UR4, UR4, 0x7ffffffc, URZ, 0xc0, !UPT ;  /* 0x7ffffffc04047892 */ /* 0x000fcc000f8ec0ff */
[----:B------:R-:W-:Y:S01]  /*0300*/  IMAD.U32 R0, RZ, RZ, UR4 ;  /* 0x00000004ff007e24 */ /* 0x000fe2000f8e00ff */
[----:B0-----:R-:W-:Y:S02]  /*0310*/  UIADD3 UR7, UP0, UPT, UR8, 0x30, URZ ;  /* 0x0000003008077890 */ /* 0x001fe4000ff1e0ff */
[----:B-1----:R-:W-:Y:S02]  /*0320*/  UIADD3 UR5, UP1, UPT, UR10, 0x10, URZ ;  /* 0x000000100a057890 */ /* 0x002fe4000ff3e0ff */
[----:B------:R-:W-:Y:S02]  /*0330*/  UIADD3 UR10, UPT, UPT, -UR4, URZ, URZ ;  /* 0x000000ff040a7290 */ /* 0x000fe4000fffe1ff */
[----:B------:R-:W-:Y:S01]  /*0340*/  IMAD.U32 R14, RZ, RZ, UR7 ;  /* 0x00000007ff0e7e24 */ /* 0x000fe2000f8e00ff */
[----:B------:R-:W-:Y:S02]  /*0350*/  UIADD3.X UR8, UPT, UPT, URZ, UR9, URZ, UP0, !UPT ;  /* 0x00000009ff087290 */ /* 0x000fe400087fe4ff */
[----:B------:R-:W-:Y:S01]  /*0360*/  UIADD3.X UR6, UPT, UPT, URZ, UR11, URZ, UP1, !UPT ;  /* 0x0000000bff067290 */ /* 0x000fe20008ffe4ff */
[----:B------:R-:W-:Y:S01]  /*0370*/  MOV R18, UR5 ;  /* 0x0000000500127c02 */ /* 0x000fe20008000f00 */
[----:B------:R-:W-:-:S02]  /*0380*/  IMAD.U32 R44, RZ, RZ, UR10 ;  /* 0x0000000aff2c7e24 */ /* 0x000fc4000f8e00ff */
[----:B------:R-:W-:Y:S02]  /*0390*/  IMAD.U32 R15, RZ, RZ, UR8 ;  /* 0x00000008ff0f7e24 */ /* 0x000fe4000f8e00ff */
[----:B------:R-:W-:-:S07]  /*03a0*/  IMAD.U32 R19, RZ, RZ, UR6 ;  /* 0x00000006ff137e24 */ /* 0x000fce000f8e00ff */
.L_x_19:
[----:B------:R-:W2:Y:S04]  /*03b0*/  LDG.E.64 R22, desc[UR36][R14.64+-0x28] ;  /* 0xffffd8240e167981 */ /* 0x000ea8000c1e1b00 */
[----:B------:R-:W3:Y:S04]  /*03c0*/  LDG.E.64 R26, desc[UR36][R14.64+-0x30] ;  /* 0xffffd0240e1a7981 */ /* 0x000ee8000c1e1b00 */
[----:B------:R-:W4:Y:S04]  /*03d0*/  LDG.E.64 R24, desc[UR36][R14.64+-0x20] ;  /* 0xffffe0240e187981 */ /* 0x000f28000c1e1b00 */
[----:B-----5:R0:W5:Y:S01]  /*03e0*/  LDG.E.64 R42, desc[UR36][R18.64+-0x10] ;  /* 0xfffff024122a7981 */ /* 0x020162000c1e1b00 */
[----:B------:R-:W-:Y:S01]  /*03f0*/  UMOV UR4, 0x4ad4b81f ;  /* 0x4ad4b81f00047882 */ /* 0x000fe20000000000 */
[----:B------:R-:W-:Y:S01]  /*0400*/  UMOV UR5, 0x358dee7a ;  /* 0x358dee7a00057882 */ /* 0x000fe20000000000 */
[----:B------:R-:W-:Y:S01]  /*0410*/  IMAD.MOV.U32 R30, RZ, RZ, 0x0 ;  /* 0x00000000ff1e7424 */ /* 0x000fe200078e00ff */
[----:B------:R-:W-:Y:S01]  /*0420*/  MOV R31, 0x3fd80000 ;  /* 0x3fd80000001f7802 */ /* 0x000fe20000000f00 */
[----:B------:R-:W-:Y:S01]  /*0430*/  BSSY.RECONVERGENT B1, `(.L_x_3) ;  /* 0x0000018000017945 */ /* 0x000fe20003800200 */
[----:B--2---:R-:W-:-:S02]  /*0440*/  DADD R22, -R8, R22 ;  /* 0x0000000008167229 */ /* 0x004fc40000000116 */
[----:B---3--:R-:W-:-:S06]  /*0450*/  DADD R26, -R6, R26 ;  /* 0x00000000061a7229 */ /* 0x008fcc000000011a */
[----:B------:R-:W-:Y:S02]  /*0460*/  DMUL R2, R22, R22 ;  /* 0x0000001616027228 */ /* 0x000fe40000000000 */
[----:B----4-:R-:W-:-:S06]  /*0470*/  DADD R24, -R4, R24 ;  /* 0x0000000004187229 */ /* 0x010fcc0000000118 */
[----:B------:R-:W-:-:S08]  /*0480*/  DFMA R2, R26, R26, R2 ;  /* 0x0000001a1a02722b */ /* 0x000fd00000000002 */
[----:B------:R-:W-:-:S08]  /*0490*/  DFMA R2, R24, R24, R2 ;  /* 0x000000181802722b */ /* 0x000fd00000000002 */
[----:B------:R-:W-:Y:S01]  /*04a0*/  DADD R32, R2, UR4 ;  /* 0x0000000402207e29 */ /* 0x000fe20008000000 */
[----:B------:R-:W-:-:S05]  /*04b0*/  IMAD.MOV.U32 R2, RZ, RZ, RZ ;  /* 0x000000ffff027224 */ /* 0x000fca00078e00ff */
[----:B------:R-:W1:Y:S04]  /*04c0*/  MUFU.RSQ64H R3, R33 ;  /* 0x0000002100037308 */ /* 0x000e680000001c00 */
[----:B------:R-:W-:-:S05]  /*04d0*/  VIADD R16, R33, 0xfff00000 ;  /* 0xfff0000021107836 */ /* 0x000fca0000000000 */
[----:B------:R-:W-:Y:S01]  /*04e0*/  ISETP.GE.U32.AND P0, PT, R16, 0x7fe00000, PT ;  /* 0x7fe000001000780c */ /* 0x000fe20003f06070 */
[----:B-1----:R-:W-:-:S08]  /*04f0*/  DMUL R28, R2, R2 ;  /* 0x00000002021c7228 */ /* 0x002fd00000000000 */
[----:B------:R-:W-:-:S08]  /*0500*/  DFMA R28, R32, -R28, 1 ;  /* 0x3ff00000201c742b */ /* 0x000fd0000000081c */
[----:B------:R-:W-:Y:S02]  /*0510*/  DFMA R30, R28, R30, 0.5 ;  /* 0x3fe000001c1e742b */ /* 0x000fe4000000001e */
[----:B------:R-:W-:-:S08]  /*0520*/  DMUL R28, R2, R28 ;  /* 0x0000001c021c7228 */ /* 0x000fd00000000000 */
[----:B------:R-:W-:Y:S01]  /*0530*/  DFMA R2, R30, R28, R2 ;  /* 0x0000001c1e02722b */ /* 0x000fe20000000002 */
[----:B0-----:R-:W-:Y:S10]  /*0540*/  @!P0 BRA `(.L_x_4) ;  /* 0x0000000000188947 */ /* 0x001ff40003800000 */
[----:B------:R-:W-:Y:S01]  /*0550*/  IMAD.MOV.U32 R40, RZ, RZ, R32 ;  /* 0x000000ffff287224 */ /* 0x000fe200078e0020 */
[----:B------:R-:W-:Y:S01]  /*0560*/  MOV R2, 0x590 ;  /* 0x0000059000027802 */ /* 0x000fe20000000f00 */
[----:B------:R-:W-:-:S07]  /*0570*/  IMAD.MOV.U32 R41, RZ, RZ, R33 ;  /* 0x000000ffff297224 */ /* 0x000fce00078e0021 */
[----:B-----5:R-:W-:Y:S05]  /*0580*/  CALL.REL.NOINC `($__internal_1_$__cuda_sm20_drsqrt_f64_slowpath_v2) ;  /* 0x0000001c00e47944 */ /* 0x020fea0003c00000 */
[----:B------:R-:W-:Y:S01]  /*0590*/  IMAD.MOV.U32 R2, RZ, RZ, R34 ;  /* 0x000000ffff027224 */ /* 0x000fe200078e0022 */
[----:B------:R-:W-:-:S07]  /*05a0*/  MOV R3, R35 ;  /* 0x0000002300037202 */ /* 0x000fce0000000f00 */
.L_x_4:
[----:B------:R-:W-:Y:S05]  /*05b0*/  BSYNC.RECONVERGENT B1 ;  /* 0x0000000000017941 */ /* 0x000fea0003800200 */
.L_x_3:
[----:B------:R-:W0:Y:S01]  /*05c0*/  MUFU.RCP64H R29, R33 ;  /* 0x00000021001d7308 */ /* 0x000e220000001800 */
[----:B------:R-:W-:Y:S01]  /*05d0*/  IMAD.MOV.U32 R28, RZ, RZ, 0x1 ;  /* 0x00000001ff1c7424 */ /* 0x000fe200078e00ff */
[----:B-----5:R-:W-:Y:S01]  /*05e0*/  DMUL R36, R42, R2 ;  /* 0x000000022a247228 */ /* 0x020fe20000000000 */
[----:B------:R-:W-:Y:S09]  /*05f0*/  BSSY.RECONVERGENT B1, `(.L_x_5) ;  /* 0x0000013000017945 */ /* 0x000ff20003800200 */
[----:B------:R-:W-:Y:S01]  /*0600*/  FSETP.GEU.AND P1, PT, |R37|, 6.5827683646048100446e-37, PT ;  /* 0x036000002500780b */ /* 0x000fe20003f2e200 */
[----:B0-----:R-:W-:-:S08]  /*0610*/  DFMA R30, -R32, R28, 1 ;  /* 0x3ff00000201e742b */ /* 0x001fd0000000011c */
[----:B------:R-:W-:-:S08]  /*0620*/  DFMA R30, R30, R30, R30 ;  /* 0x0000001e1e1e722b */ /* 0x000fd0000000001e */
[----:B------:R-:W-:-:S08]  /*0630*/  DFMA R30, R28, R30, R28 ;  /* 0x0000001e1c1e722b */ /* 0x000fd0000000001c */
[----:B------:R-:W-:-:S08]  /*0640*/  DFMA R28, -R32, R30, 1 ;  /* 0x3ff00000201c742b */ /* 0x000fd0000000011e */
[----:B------:R-:W-:-:S08]  /*0650*/  DFMA R28, R30, R28, R30 ;  /* 0x0000001c1e1c722b */ /* 0x000fd0000000001e */
[----:B------:R-:W-:-:S08]  /*0660*/  DMUL R2, R36, R28 ;  /* 0x0000001c24027228 */ /* 0x000fd00000000000 */
[----:B------:R-:W-:-:S08]  /*0670*/  DFMA R30, -R32, R2, R36 ;  /* 0x00000002201e722b */ /* 0x000fd00000000124 */
[----:B------:R-:W-:-:S10]  /*0680*/  DFMA R2, R28, R30, R2 ;  /* 0x0000001e1c02722b */ /* 0x000fd40000000002 */
[----:B------:R-:W-:-:S05]  /*0690*/  FFMA R16, RZ, R33, R3 ;  /* 0x00000021ff107223 */ /* 0x000fca0000000003 */
[----:B------:R-:W-:-:S13]  /*06a0*/  FSETP.GT.AND P0, PT, |R16|, 1.469367938527859385e-39, PT ;  /* 0x001000001000780b */ /* 0x000fda0003f04200 */
[----:B------:R-:W-:Y:S05]  /*06b0*/  @P0 BRA P1, `(.L_x_6) ;  /* 0x0000000000180947 */ /* 0x000fea0000800000 */
[----:B------:R-:W-:Y:S01]  /*06c0*/  IMAD.MOV.U32 R42, RZ, RZ, R32 ;  /* 0x000000ffff2a7224 */ /* 0x000fe200078e0020 */
[----:B------:R-:W-:Y:S01]  /*06d0*/  MOV R16, 0x700 ;  /* 0x0000070000107802 */ /* 0x000fe20000000f00 */
[----:B------:R-:W-:-:S07]  /*06e0*/  IMAD.MOV.U32 R35, RZ, RZ, R33 ;  /* 0x000000ffff237224 */ /* 0x000fce00078e0021 */
[----:B------:R-:W-:Y:S05]  /*06f0*/  CALL.REL.NOINC `($__internal_0_$__cuda_sm20_div_rn_f64_full) ;  /* 0x0000001800187944 */ /* 0x000fea0003c00000 */
[----:B------:R-:W-:Y:S01]  /*0700*/  IMAD.MOV.U32 R2, RZ, RZ, R40 ;  /* 0x000000ffff027224 */ /* 0x000fe200078e0028 */
[----:B------:R-:W-:-:S07]  /*0710*/  MOV R3, R41 ;  /* 0x0000002900037202 */ /* 0x000fce0000000f00 */
.L_x_6:
[----:B------:R-:W-:Y:S05]  /*0720*/  BSYNC.RECONVERGENT B1 ;  /* 0x0000000000017941 */ /* 0x000fea0003800200 */
.L_x_5:
[----:B------:R-:W2:Y:S04]  /*0730*/  LDG.E.64 R28, desc[UR36][R14.64+-0x10] ;  /* 0xfffff0240e1c7981 */ /* 0x000ea8000c1e1b00 */
[----:B------:R-:W3:Y:S04]  /*0740*/  LDG.E.64 R32, desc[UR36][R14.64+-0x18] ;  /* 0xffffe8240e207981 */ /* 0x000ee8000c1e1b00 */
[----:B------:R-:W4:Y:S04]  /*0750*/  LDG.E.64 R30, desc[UR36][R14.64+-0x8] ;  /* 0xfffff8240e1e7981 */ /* 0x000f28000c1e1b00 */
[----:B------:R0:W5:Y:S01]  /*0760*/  LDG.E.64 R46, desc[UR36][R18.64+-0x8] ;  /* 0xfffff824122e7981 */ /* 0x000162000c1e1b00 */
[----:B------:R-:W-:Y:S01]  /*0770*/  UMOV UR4, 0x4ad4b81f ;  /* 0x4ad4b81f00047882 */ /* 0x000fe20000000000 */
[----:B------:R-:W-:Y:S01]  /*0780*/  UMOV UR5, 0x358dee7a ;  /* 0x358dee7a00057882 */ /* 0x000fe20000000000 */
[-C--:B------:R-:W-:Y:S01]  /*0790*/  DFMA R10, R26, R2.reuse, R10 ;  /* 0x000000021a0a722b */ /* 0x080fe2000000000a */
[----:B------:R-:W-:Y:S01]  /*07a0*/  BSSY.RECONVERGENT B1, `(.L_x_7) ;  /* 0x000001c000017945 */ /* 0x000fe20003800200 */
[----:B------:R-:W-:Y:S01]  /*07b0*/  IMAD.MOV.U32 R26, RZ, RZ, 0x0 ;  /* 0x00000000ff1a7424 */ /* 0x000fe200078e00ff */
[-C--:B------:R-:W-:Y:S01]  /*07c0*/  DFMA R12, R22, R2.reuse, R12 ;  /* 0x00000002160c722b */ /* 0x080fe2000000000c */
[----:B------:R-:W-:Y:S01]  /*07d0*/  IMAD.MOV.U32 R27, RZ, RZ, 0x3fd80000 ;  /* 0x3fd80000ff1b7424 */ /* 0x000fe200078e00ff */
[----:B------:R-:W-:-:S02]  /*07e0*/  DFMA R20, R24, R2, R20 ;  /* 0x000000021814722b */ /* 0x000fc40000000014 */
[----:B--2---:R-:W-:Y:S02]  /*07f0*/  DADD R28, -R8, R28 ;  /* 0x00000000081c7229 */ /* 0x004fe4000000011c */
        /* <DEDUP_REMOVED lines=16> */
[----:B------:R-:W-:Y:S01]  /*0900*/  MOV R40, R42 ;  /* 0x0000002a00287202 */ /* 0x000fe20000000f00 */
[----:B------:R-:W-:Y:S01]  /*0910*/  IMAD.MOV.U32 R41, RZ, RZ, R43 ;  /* 0x000000ffff297224 */ /* 0x000fe200078e002b */
[----:B------:R-:W-:-:S07]  /*0920*/  MOV R2, 0x940 ;  /* 0x0000094000027802 */ /* 0x000fce0000000f00 */
[----:B-----5:R-:W-:Y:S05]  /*0930*/  CALL.REL.NOINC `($__internal_1_$__cuda_sm20_drsqrt_f64_slowpath_v2) ;  /* 0x0000001800f87944 */ /* 0x020fea0003c00000 */
[----:B------:R-:W-:Y:S02]  /*0940*/  IMAD.MOV.U32 R22, RZ, RZ, R34 ;  /* 0x000000ffff167224 */ /* 0x000fe400078e0022 */
[----:B------:R-:W-:-:S07]  /*0950*/  IMAD.MOV.U32 R23, RZ, RZ, R35 ;  /* 0x000000ffff177224 */ /* 0x000fce00078e0023 */
.L_x_8:
[----:B------:R-:W-:Y:S05]  /*0960*/  BSYNC.RECONVERGENT B1 ;  /* 0x0000000000017941 */ /* 0x000fea0003800200 */
.L_x_7:
        /* <DEDUP_REMOVED lines=16> */
[----:B------:R-:W-:Y:S02]  /*0a70*/  MOV R35, R43 ;  /* 0x0000002b00237202 */ /* 0x000fe40000000f00 */
[----:B------:R-:W-:-:S07]  /*0a80*/  MOV R16, 0xaa0 ;  /* 0x00000aa000107802 */ /* 0x000fce0000000f00 */
[----:B------:R-:W-:Y:S05]  /*0a90*/  CALL.REL.NOINC `($__internal_0_$__cuda_sm20_div_rn_f64_full) ;  /* 0x0000001400307944 */ /* 0x000fea0003c00000 */
[----:B------:R-:W-:Y:S02]  /*0aa0*/  IMAD.MOV.U32 R2, RZ, RZ, R40 ;  /* 0x000000ffff027224 */ /* 0x000fe400078e0028 */
[----:B------:R-:W-:-:S07]  /*0ab0*/  IMAD.MOV.U32 R3, RZ, RZ, R41 ;  /* 0x000000ffff037224 */ /* 0x000fce00078e0029 */
.L_x_10:
[----:B------:R-:W-:Y:S05]  /*0ac0*/  BSYNC.RECONVERGENT B1 ;  /* 0x0000000000017941 */ /* 0x000fea0003800200 */
.L_x_9:
        /* <DEDUP_REMOVED lines=9> */
[----:B------:R-:W-:Y:S01]  /*0b60*/  MOV R33, 0x3fd80000 ;  /* 0x3fd8000000217802 */ /* 0x000fe20000000f00 */
[----:B------:R-:W-:-:S02]  /*0b70*/  DFMA R12, R28, R2, R12 ;  /* 0x000000021c0c722b */ /* 0x000fc4000000000c */
[----:B------:R-:W-:Y:S02]  /*0b80*/  DFMA R20, R30, R2, R20 ;  /* 0x000000021e14722b */ /* 0x000fe40000000014 */
        /* <DEDUP_REMOVED lines=21> */
[----:B------:R-:W-:Y:S01]  /*0ce0*/  MOV R28, R34 ;  /* 0x00000022001c7202 */ /* 0x000fe20000000f00 */
[----:B------:R-:W-:-:S07]  /*0cf0*/  IMAD.MOV.U32 R29, RZ, RZ, R35 ;  /* 0x000000ffff1d7224 */ /* 0x000fce00078e0023 */
.L_x_12:
[----:B------:R-:W-:Y:S05]  /*0d00*/  BSYNC.RECONVERGENT B1 ;  /* 0x0000000000017941 */ /* 0x000fea0003800200 */
.L_x_11:
        /* <DEDUP_REMOVED lines=17> */
[----:B------:R-:W-:-:S07]  /*0e20*/  MOV R16, 0xe40 ;  /* 0x00000e4000107802 */ /* 0x000fce0000000f00 */
[----:B------:R-:W-:Y:S05]  /*0e30*/  CALL.REL.NOINC `($__internal_0_$__cuda_sm20_div_rn_f64_full) ;  /* 0x0000001000487944 */ /* 0x000fea0003c00000 */
[----:B------:R-:W-:Y:S01]  /*0e40*/  MOV R2, R40 ;  /* 0x0000002800027202 */ /* 0x000fe20000000f00 */
[----:B------:R-:W-:-:S07]  /*0e50*/  IMAD.MOV.U32 R3, RZ, RZ, R41 ;  /* 0x000000ffff037224 */ /* 0x000fce00078e0029 */
.L_x_14:
[----:B------:R-:W-:Y:S05]  /*0e60*/  BSYNC.RECONVERGENT B1 ;  /* 0x0000000000017941 */ /* 0x000fea0003800200 */
.L_x_13:
        /* <DEDUP_REMOVED lines=35> */
.L_x_16:
[----:B------:R-:W-:Y:S05]  /*10a0*/  BSYNC.RECONVERGENT B1 ;  /* 0x0000000000017941 */ /* 0x000fea0003800200 */
.L_x_15:
        /* <DEDUP_REMOVED lines=21> */
.L_x_18:
[----:B------:R-:W-:Y:S05]  /*1200*/  BSYNC.RECONVERGENT B1 ;  /* 0x0000000000017941 */ /* 0x000fea0003800200 */
.L_x_17:
[----:B------:R-:W-:Y:S01]  /*1210*/  VIADD R44, R44, 0x4 ;  /* 0x000000042c2c7836 */ /* 0x000fe20000000000 */
[----:B------:R-:W-:Y:S01]  /*1220*/  IADD3 R14, P1, PT, R14, 0x60, RZ ;  /* 0x000000600e0e7810 */ /* 0x000fe20007f3e0ff */
[-C--:B------:R-:W-:Y:S01]  /*1230*/  DFMA R10, R32, R2.reuse, R10 ;  /* 0x00000002200a722b */ /* 0x080fe2000000000a */
[----:B------:R-:W-:Y:S01]  /*1240*/  IADD3 R18, P2, PT, R18, 0x20, RZ ;  /* 0x0000002012127810 */ /* 0x000fe20007f5e0ff */
[-C--:B------:R-:W-:Y:S01]  /*1250*/  DFMA R12, R28, R2.reuse, R12 ;  /* 0x000000021c0c722b */ /* 0x080fe2000000000c */
[----:B------:R-:W-:Y:S01]  /*1260*/  ISETP.NE.AND P0, PT, R44, RZ, PT ;  /* 0x000000ff2c00720c */ /* 0x000fe20003f05270 */
[----:B------:R-:W-:Y:S01]  /*1270*/  DFMA R20, R30, R2, R20 ;  /* 0x000000021e14722b */ /* 0x000fe20000000014 */
[----:B------:R-:W-:Y:S01]  /*1280*/  IMAD.X R15, RZ, RZ, R15, P1 ;  /* 0x000000ffff0f7224 */ /* 0x000fe200008e060f */
[----:B------:R-:W-:-:S10]  /*1290*/  IADD3.X R19, PT, PT, RZ, R19, RZ, P2, !PT ;  /* 0x00000013ff137210 */ /* 0x000fd400017fe4ff */
[----:B------:R-:W-:Y:S05]  /*12a0*/  @P0 BRA `(.L_x_19) ;  /* 0xfffffff000400947 */ /* 0x000fea000383ffff */
[----:B------:R-:W-:Y:S05]  /*12b0*/  BSYNC.RECONVERGENT B0 ;  /* 0x0000000000007941 */ /* 0x000fea0003800200 */
.L_x_2:
[----:B------:R-:W0:Y:S02]  /*12c0*/  LDCU UR4, c[0x0][0x398] ;  /* 0x00007300ff0477ac */ /* 0x000e240008000800 */
[----:B0-----:R-:W-:-:S09]  /*12d0*/  ULOP3.LUT UP0, UR4, UR4, 0x3, URZ, 0xc0, !UPT ;  /* 0x0000000304047892 */ /* 0x001fd2000f80c0ff */
[----:B------:R-:W-:Y:S05]  /*12e0*/  BRA.U !UP0, `(.L_x_1) ;  /* 0x0000000d08047547 */ /* 0x000fea000b800000 */
[----:B------:R-:W-:-:S09]  /*12f0*/  UISETP.NE.AND UP0, UPT, UR4, 0x1, UPT ;  /* 0x000000010400788c */ /* 0x000fd2000bf05270 */
[----:B------:R-:W-:Y:S05]  /*1300*/  BRA.U !UP0, `(.L_x_20) ;  /* 0x0000000508ec7547 */ /* 0x000fea000b800000 */
[----:B------:R-:W0:Y:S01]  /*1310*/  LDC.64 R30, c[0x0][0x380] ;  /* 0x0000e000ff1e7b82 */ /* 0x000e220000000a00 */
[----:B------:R-:W-:-:S07]  /*1320*/  IMAD R3, R0, 0x3, RZ ;  /* 0x0000000300037824 */ /* 0x000fce00078e02ff */
[----:B------:R-:W1:Y:S01]  /*1330*/  LDC.64 R26, c[0x0][0x390] ;  /* 0x0000e400ff1a7b82 */ /* 0x000e620000000a00 */
[----:B0-----:R-:W-:-:S05]  /*1340*/  IMAD.WIDE.U32 R30, R3, 0x8, R30 ;  /* 0x00000008031e7825 */ /* 0x001fca00078e001e */
[----:B------:R-:W2:Y:S04]  /*1350*/  LDG.E.64 R14, desc[UR36][R30.64+0x8] ;  /* 0x000008241e0e7981 */ /* 0x000ea8000c1e1b00 */
[----:B------:R-:W3:Y:S04]  /*1360*/  LDG.E.64 R22, desc[UR36][R30.64] ;  /* 0x000000241e167981 */ /* 0x000ee8000c1e1b00 */
[----:B------:R-:W4:Y:S01]  /*1370*/  LDG.E.64 R18, desc[UR36][R30.64+0x10] ;  /* 0x000010241e127981 */ /* 0x000f22000c1e1b00 */
[----:B-1----:R-:W-:-:S05]  /*1380*/  IMAD.WIDE.U32 R26, R0, 0x8, R26 ;  /* 0x00000008001a7825 */ /* 0x002fca00078e001a */
[----:B------:R0:W5:Y:S01]  /*1390*/  LDG.E.64 R42, desc[UR36][R26.64] ;  /* 0x000000241a2a7981 */ /* 0x000162000c1e1b00 */
[----:B------:R-:W-:Y:S01]  /*13a0*/  UMOV UR4, 0x4ad4b81f ;  /* 0x4ad4b81f00047882 */ /* 0x000fe20000000000 */
[----:B------:R-:W-:Y:S01]  /*13b0*/  UMOV UR5, 0x358dee7a ;  /* 0x358dee7a00057882 */ /* 0x000fe20000000000 */
[----:B------:R-:W-:Y:S01]  /*13c0*/  IMAD.MOV.U32 R28, RZ, RZ, 0x0 ;  /* 0x00000000ff1c7424 */ /* 0x000fe200078e00ff */
[----:B------:R-:W-:Y:S01]  /*13d0*/  BSSY.RECONVERGENT B0, `(.L_x_21) ;  /* 0x0000019000007945 */ /* 0x000fe20003800200 */
[----:B------:R-:W-:Y:S01]  /*13e0*/  IMAD.MOV.U32 R29, RZ, RZ, 0x3fd80000 ;  /* 0x3fd80000ff1d7424 */ /* 0x000fe200078e00ff */
[----:B--2--5:R-:W-:Y:S02]  /*13f0*/  DADD R14, -R8, R14 ;  /* 0x00000000080e7229 */ /* 0x024fe4000000010e */
        /* <DEDUP_REMOVED lines=8> */
[----:B------:R-:W-:-:S04]  /*1480*/  IADD3 R16, PT, PT, R33, -0x100000, RZ ;  /* 0xfff0000021107810 */ /* 0x000fc80007ffe0ff */
        /* <DEDUP_REMOVED lines=10> */
[----:B------:R-:W-:Y:S05]  /*1530*/  CALL.REL.NOINC `($__internal_1_$__cuda_sm20_drsqrt_f64_slowpath_v2) ;  /* 0x0000000c00f87944 */ /* 0x000fea0003c00000 */
[----:B------:R-:W-:Y:S01]  /*1540*/  IMAD.MOV.U32 R2, RZ, RZ, R34 ;  /* 0x000000ffff027224 */ /* 0x000fe200078e0022 */
[----:B------:R-:W-:-:S07]  /*1550*/  MOV R3, R35 ;  /* 0x0000002300037202 */ /* 0x000fce0000000f00 */
.L_x_22:
[----:B------:R-:W-:Y:S05]  /*1560*/  BSYNC.RECONVERGENT B0 ;  /* 0x0000000000007941 */ /* 0x000fea0003800200 */
.L_x_21:
[----:B------:R-:W0:Y:S01]  /*1570*/  MUFU.RCP64H R25, R33 ;  /* 0x0000002100197308 */ /* 0x000e220000001800 */
[----:B------:R-:W-:Y:S01]  /*1580*/  IMAD.MOV.U32 R24, RZ, RZ, 0x1 ;  /* 0x00000001ff187424 */ /* 0x000fe200078e00ff */
[----:B------:R-:W-:Y:S01]  /*1590*/  DMUL R36, R42, R2 ;  /* 0x000000022a247228 */ /* 0x000fe20000000000 */
        /* <DEDUP_REMOVED lines=17> */
[----:B------:R-:W-:Y:S01]  /*16b0*/  MOV R2, R40 ;  /* 0x0000002800027202 */ /* 0x000fe20000000f00 */
[----:B------:R-:W-:-:S07]  /*16c0*/  IMAD.MOV.U32 R3, RZ, RZ, R41 ;  /* 0x000000ffff037224 */ /* 0x000fce00078e0029 */
.L_x_24:
[----:B------:R-:W-:Y:S05]  /*16d0*/  BSYNC.RECONVERGENT B0 ;  /* 0x0000000000007941 */ /* 0x000fea0003800200 */
.L_x_23:
[----:B------:R-:W2:Y:S04]  /*16e0*/  LDG.E.64 R24, desc[UR36][R30.64+0x20] ;  /* 0x000020241e187981 */ /* 0x000ea8000c1e1b00 */
[----:B------:R-:W3:Y:S04]  /*16f0*/  LDG.E.64 R28, desc[UR36][R30.64+0x18] ;  /* 0x000018241e1c7981 */ /* 0x000ee8000c1e1b00 */
[----:B------:R0:W4:Y:S01]  /*1700*/  LDG.E.64 R32, desc[UR36][R30.64+0x28] ;  /* 0x000028241e207981 */ /* 0x000122000c1e1b00 */
[----:B------:R-:W-:Y:S01]  /*1710*/  UMOV UR4, 0x4ad4b81f ;  /* 0x4ad4b81f00047882 */ /* 0x000fe20000000000 */
[----:B------:R-:W-:-:S02]  /*1720*/  UMOV UR5, 0x358dee7a ;  /* 0x358dee7a00057882 */ /* 0x000fc40000000000 */
[----:B------:R1:W5:Y:S01]  /*1730*/  LDG.E.64 R44, desc[UR36][R26.64+0x8] ;  /* 0x000008241a2c7981 */ /* 0x000362000c1e1b00 */
[----:B------:R-:W-:Y:S01]  /*1740*/  BSSY.RECONVERGENT B0, `(.L_x_25) ;  /* 0x000001d000007945 */ /* 0x000fe20003800200 */
[-C--:B------:R-:W-:Y:S02]  /*1750*/  DFMA R10, R22, R2.reuse, R10 ;  /* 0x00000002160a722b */ /* 0x080fe4000000000a */
[-C--:B------:R-:W-:Y:S01]  /*1760*/  DFMA R12, R14, R2.reuse, R12 ;  /* 0x000000020e0c722b */ /* 0x080fe2000000000c */
[----:B0-----:R-:W-:Y:S01]  /*1770*/  IMAD.MOV.U32 R30, RZ, RZ, 0x0 ;  /* 0x00000000ff1e7424 */ /* 0x001fe200078e00ff */
[----:B------:R-:W-:Y:S01]  /*1780*/  MOV R31, 0x3fd80000 ;  /* 0x3fd80000001f7802 */ /* 0x000fe20000000f00 */
        /* <DEDUP_REMOVED lines=17> */
[----:B------:R-:W-:Y:S10]  /*18a0*/  @!P0 BRA `(.L_x_26) ;  /* 0x0000000000188947 */ /* 0x000ff40003800000 */
[----:B------:R-:W-:Y:S01]  /*18b0*/  IMAD.MOV.U32 R40, RZ, RZ, R42 ;  /* 0x000000ffff287224 */ /* 0x000fe200078e002a */
[----:B------:R-:W-:Y:S01]  /*18c0*/  MOV R2, 0x18f0 ;  /* 0x000018f000027802 */ /* 0x000fe20000000f00 */
[----:B------:R-:W-:-:S07]  /*18d0*/  IMAD.MOV.U32 R41, RZ, RZ, R43 ;  /* 0x000000ffff297224 */ /* 0x000fce00078e002b */
[----:B-----5:R-:W-:Y:S05]  /*18e0*/  CALL.REL.NOINC `($__internal_1_$__cuda_sm20_drsqrt_f64_slowpath_v2) ;  /* 0x0000000c000c7944 */ /* 0x020fea0003c00000 */
[----:B------:R-:W-:Y:S01]  /*18f0*/  MOV R26, R34 ;  /* 0x00000022001a7202 */ /* 0x000fe20000000f00 */
[----:B------:R-:W-:-:S07]  /*1900*/  IMAD.MOV.U32 R27, RZ, RZ, R35 ;  /* 0x000000ffff1b7224 */ /* 0x000fce00078e0023 */
.L_x_26:
[----:B------:R-:W-:Y:S05]  /*1910*/  BSYNC.RECONVERGENT B0 ;  /* 0x0000000000007941 */ /* 0x000fea0003800200 */
.L_x_25:
        /* <DEDUP_REMOVED lines=21> */
.L_x_28:
[----:B------:R-:W-:Y:S05]  /*1a70*/  BSYNC.RECONVERGENT B0 ;  /* 0x0000000000007941 */ /* 0x000fea0003800200 */
.L_x_27:
[-C--:B------:R-:W-:Y:S01]  /*1a80*/  DFMA R10, R28, R2.reuse, R10 ;  /* 0x000000021c0a722b */ /* 0x080fe2000000000a */
[----:B------:R-:W-:Y:S01]  /*1a90*/  VIADD R0, R0, 0x2 ;  /* 0x0000000200007836 */ /* 0x000fe20000000000 */
[-C--:B------:R-:W-:Y:S02]  /*1aa0*/  DFMA R12, R24, R2.reuse, R12 ;  /* 0x00000002180c722b */ /* 0x080fe4000000000c */
[----:B------:R-:W-:-:S11]  /*1ab0*/  DFMA R20, R32, R2, R20 ;  /* 0x000000022014722b */ /* 0x000fd60000000014 */
.L_x_20:
[----:B------:R-:W0:Y:S02]  /*1ac0*/  LDCU UR4, c[0x0][0x398] ;  /* 0x00007300ff0477ac */ /* 0x000e240008000800 */
[----:B0-----:R-:W-:-:S04]  /*1ad0*/  ULOP3.LUT UR4, UR4, 0x1, URZ, 0xc0, !UPT ;  /* 0x0000000104047892 */ /* 0x001fc8000f8ec0ff */
[----:B------:R-:W-:-:S09]  /*1ae0*/  UISETP.NE.U32.AND UP0, UPT, UR4, 0x1, UPT ;  /* 0x000000010400788c */ /* 0x000fd2000bf05070 */
[----:B------:R-:W-:Y:S05]  /*1af0*/  BRA.U UP0, `(.L_x_1) ;  /* 0x0000000500007547 */ /* 0x000fea000b800000 */
[----:B------:R-:W0:Y:S01]  /*1b00*/  LDC.64 R2, c[0x0][0x380] ;  /* 0x0000e000ff027b82 */ /* 0x000e220000000a00 */
[----:B------:R-:W-:-:S07]  /*1b10*/  IMAD R15, R0, 0x3, RZ ;  /* 0x00000003000f7824 */ /* 0x000fce00078e02ff */
[----:B------:R-:W1:Y:S01]  /*1b20*/  LDC.64 R24, c[0x0][0x390] ;  /* 0x0000e400ff187b82 */ /* 0x000e620000000a00 */
[----:B0-----:R-:W-:-:S05]  /*1b30*/  IMAD.WIDE.U32 R2, R15, 0x8, R2 ;  /* 0x000000080f027825 */ /* 0x001fca00078e0002 */
[----:B------:R-:W2:Y:S04]  /*1b40*/  LDG.E.64 R18, desc[UR36][R2.64+0x8] ;  /* 0x0000082402127981 */ /* 0x000ea8000c1e1b00 */
[----:B------:R-:W3:Y:S04]  /*1b50*/  LDG.E.64 R14, desc[UR36][R2.64] ;  /* 0x00000024020e7981 */ /* 0x000ee8000c1e1b00 */
[----:B------:R0:W4:Y:S01]  /*1b60*/  LDG.E.64 R22, desc[UR36][R2.64+0x10] ;  /* 0x0000102402167981 */ /* 0x000122000c1e1b00 */
[----:B-1----:R-:W-:-:S06]  /*1b70*/  IMAD.WIDE.U32 R24, R0, 0x8, R24 ;  /* 0x0000000800187825 */ /* 0x002fcc00078e0018 */
[----:B------:R-:W5:Y:S01]  /*1b80*/  LDG.E.64 R24, desc[UR36][R24.64] ;  /* 0x0000002418187981 */ /* 0x000f62000c1e1b00 */
[----:B------:R-:W-:Y:S01]  /*1b90*/  UMOV UR4, 0x4ad4b81f ;  /* 0x4ad4b81f00047882 */ /* 0x000fe20000000000 */
[----:B------:R-:W-:Y:S01]  /*1ba0*/  UMOV UR5, 0x358dee7a ;  /* 0x358dee7a00057882 */ /* 0x000fe20000000000 */
[----:B0-----:R-:W-:Y:S01]  /*1bb0*/  IMAD.MOV.U32 R2, RZ, RZ, RZ ;  /* 0x000000ffff027224 */ /* 0x001fe200078e00ff */
[----:B------:R-:W-:Y:S01]  /*1bc0*/  BSSY.RECONVERGENT B0, `(.L_x_29) ;  /* 0x0000019000007945 */ /* 0x000fe20003800200 */
[----:B--2--5:R-:W-:Y:S01]  /*1bd0*/  DADD R8, -R8, R18 ;  /* 0x0000000008087229 */ /* 0x024fe20000000112 */
[----:B------:R-:W-:Y:S01]  /*1be0*/  MOV R18, 0x0 ;  /* 0x0000000000127802 */ /* 0x000fe20000000f00 */
[----:B------:R-:W-:Y:S01]  /*1bf0*/  IMAD.MOV.U32 R19, RZ, RZ, 0x3fd80000 ;  /* 0x3fd80000ff137424 */ /* 0x000fe200078e00ff */
[----:B---3--:R-:W-:-:S05]  /*1c00*/  DADD R6, -R6, R14 ;  /* 0x0000000006067229 */ /* 0x008fca000000010e */
[----:B------:R-:W-:Y:S02]  /*1c10*/  DMUL R14, R8, R8 ;  /* 0x00000008080e7228 */ /* 0x000fe40000000000 */
[----:B----4-:R-:W-:-:S06]  /*1c20*/  DADD R4, -R4, R22 ;  /* 0x0000000004047229 */ /* 0x010fcc0000000116 */
[----:B------:R-:W-:-:S08]  /*1c30*/  DFMA R14, R6, R6, R14 ;  /* 0x00000006060e722b */ /* 0x000fd0000000000e */
[----:B------:R-:W-:-:S08]  /*1c40*/  DFMA R14, R4, R4, R14 ;  /* 0x00000004040e722b */ /* 0x000fd0000000000e */
[----:B------:R-:W-:-:S06]  /*1c50*/  DADD R22, R14, UR4 ;  /* 0x000000040e167e29 */ /* 0x000fcc0008000000 */
[----:B------:R-:W0:Y:S04]  /*1c60*/  MUFU.RSQ64H R3, R23 ;  /* 0x0000001700037308 */ /* 0x000e280000001c00 */
[----:B------:R-:W-:-:S05]  /*1c70*/  VIADD R0, R23, 0xfff00000 ;  /* 0xfff0000017007836 */ /* 0x000fca0000000000 */
[----:B------:R-:W-:Y:S01]  /*1c80*/  ISETP.GE.U32.AND P0, PT, R0, 0x7fe00000, PT ;  /* 0x7fe000000000780c */ /* 0x000fe20003f06070 */
[----:B0-----:R-:W-:-:S08]  /*1c90*/  DMUL R14, R2, R2 ;  /* 0x00000002020e7228 */ /* 0x001fd00000000000 */
[----:B------:R-:W-:-:S08]  /*1ca0*/  DFMA R14, R22, -R14, 1 ;  /* 0x3ff00000160e742b */ /* 0x000fd0000000080e */
[----:B------:R-:W-:Y:S02]  /*1cb0*/  DFMA R18, R14, R18, 0.5 ;  /* 0x3fe000000e12742b */ /* 0x000fe40000000012 */
[----:B------:R-:W-:-:S08]  /*1cc0*/  DMUL R14, R2, R14 ;  /* 0x0000000e020e7228 */ /* 0x000fd00000000000 */
[----:B------:R-:W-:Y:S01]  /*1cd0*/  DFMA R2, R18, R14, R2 ;  /* 0x0000000e1202722b */ /* 0x000fe20000000002 */
[----:B------:R-:W-:Y:S10]  /*1ce0*/  @!P0 BRA `(.L_x_30) ;  /* 0x0000000000188947 */ /* 0x000ff40003800000 */
[----:B------:R-:W-:Y:S01]  /*1cf0*/  IMAD.MOV.U32 R40, RZ, RZ, R22 ;  /* 0x000000ffff287224 */ /* 0x000fe200078e0016 */
[----:B------:R-:W-:Y:S02]  /*1d00*/  MOV R41, R23 ;  /* 0x0000001700297202 */ /* 0x000fe40000000f00 */
[----:B------:R-:W-:-:S07]  /*1d10*/  MOV R2, 0x1d30 ;  /* 0x00001d3000027802 */ /* 0x000fce0000000f00 */
[----:B------:R-:W-:Y:S05]  /*1d20*/  CALL.REL.NOINC `($__internal_1_$__cuda_sm20_drsqrt_f64_slowpath_v2) ;  /* 0x0000000400fc7944 */ /* 0x000fea0003c00000 */
[----:B------:R-:W-:Y:S02]  /*1d30*/  IMAD.MOV.U32 R2, RZ, RZ, R34 ;  /* 0x000000ffff027224 */ /* 0x000fe400078e0022 */
[----:B------:R-:W-:-:S07]  /*1d40*/  IMAD.MOV.U32 R3, RZ, RZ, R35 ;  /* 0x000000ffff037224 */ /* 0x000fce00078e0023 */
.L_x_30:
[----:B------:R-:W-:Y:S05]  /*1d50*/  BSYNC.RECONVERGENT B0 ;  /* 0x0000000000007941 */ /* 0x000fea0003800200 */
.L_x_29:
        /* <DEDUP_REMOVED lines=16> */
[----:B------:R-:W-:Y:S01]  /*1e60*/  MOV R42, R22 ;  /* 0x00000016002a7202 */ /* 0x000fe20000000f00 */
[----:B------:R-:W-:Y:S01]  /*1e70*/  IMAD.MOV.U32 R35, RZ, RZ, R23 ;  /* 0x000000ffff237224 */ /* 0x000fe200078e0017 */
[----:B------:R-:W-:-:S07]  /*1e80*/  MOV R16, 0x1ea0 ;  /* 0x00001ea000107802 */ /* 0x000fce0000000f00 */
[----:B------:R-:W-:Y:S05]  /*1e90*/  CALL.REL.NOINC `($__internal_0_$__cuda_sm20_div_rn_f64_full) ;  /* 0x0000000000307944 */ /* 0x000fea0003c00000 */
[----:B------:R-:W-:Y:S02]  /*1ea0*/  IMAD.MOV.U32 R2, RZ, RZ, R40 ;  /* 0x000000ffff027224 */ /* 0x000fe400078e0028 */
[----:B------:R-:W-:-:S07]  /*1eb0*/  IMAD.MOV.U32 R3, RZ, RZ, R41 ;  /* 0x000000ffff037224 */ /* 0x000fce00078e0029 */
.L_x_32:
[----:B------:R-:W-:Y:S05]  /*1ec0*/  BSYNC.RECONVERGENT B0 ;  /* 0x0000000000007941 */ /* 0x000fea0003800200 */
.L_x_31:
[-C--:B------:R-:W-:Y:S02]  /*1ed0*/  DFMA R10, R6, R2.reuse, R10 ;  /* 0x00000002060a722b */ /* 0x080fe4000000000a */
[-C--:B------:R-:W-:Y:S02]  /*1ee0*/  DFMA R12, R8, R2.reuse, R12 ;  /* 0x00000002080c722b */ /* 0x080fe4000000000c */
[----:B------:R-:W-:-:S11]  /*1ef0*/  DFMA R20, R4, R2, R20 ;  /* 0x000000020414722b */ /* 0x000fd60000000014 */
.L_x_1:
[----:B------:R-:W0:Y:S02]  /*1f00*/  LDC.64 R2, c[0x0][0x388] ;  /* 0x0000e200ff027b82 */ /* 0x000e240000000a00 */
[----:B0-----:R-:W-:-:S05]  /*1f10*/  IMAD.WIDE R2, R17, 0x8, R2 ;  /* 0x0000000811027825 */ /* 0x001fca00078e0202 */
[----:B------:R-:W-:Y:S04]  /*1f20*/  STG.E.64 desc[UR36][R2.64], R10 ;  /* 0x0000000a02007986 */ /* 0x000fe8000c101b24 */
[----:B------:R-:W-:Y:S04]  /*1f30*/  STG.E.64 desc[UR36][R2.64+0x8], R12 ;  /* 0x0000080c02007986 */ /* 0x000fe8000c101b24 */
[----:B------:R-:W-:Y:S01]  /*1f40*/  STG.E.64 desc[UR36][R2.64+0x10], R20 ;  /* 0x0000101402007986 */ /* 0x000fe2000c101b24 */
[----:B------:R-:W-:Y:S05]  /*1f50*/  EXIT ;  /* 0x000000000000794d */ /* 0x000fea0003800000 */
        .weak           $__internal_0_$__cuda_sm20_div_rn_f64_full
        .type           $__internal_0_$__cuda_sm20_div_rn_f64_full,@function
        .size           $__internal_0_$__cuda_sm20_div_rn_f64_full,($__internal_1_$__cuda_sm20_drsqrt_f64_slowpath_v2 - $__internal_0_$__cuda_sm20_div_rn_f64_full)
$__internal_0_$__cuda_sm20_div_rn_f64_full:
[C---:B------:R-:W-:Y:S01]  /*1f60*/  FSETP.GEU.AND P0, PT, |R35|.reuse, 1.469367938527859385e-39, PT ;  /* 0x001000002300780b */ /* 0x040fe20003f0e200 */
[----:B------:R-:W-:Y:S01]  /*1f70*/  IMAD.MOV.U32 R38, RZ, RZ, 0x1 ;  /* 0x00000001ff267424 */ /* 0x000fe200078e00ff */
[----:B------:R-:W-:Y:S01]  /*1f80*/  LOP3.LUT R2, R35, 0x800fffff, RZ, 0xc0, !PT ;  /* 0x800fffff23027812 */ /* 0x000fe200078ec0ff */
[----:B------:R-:W-:Y:S01]  /*1f90*/  BSSY.RECONVERGENT B2, `(.L_x_33) ;  /* 0x0000055000027945 */ /* 0x000fe20003800200 */
[----:B------:R-:W-:Y:S02]  /*1fa0*/  MOV R34, R42 ;  /* 0x0000002a00227202 */ /* 0x000fe40000000f00 */
[----:B------:R-:W-:Y:S01]  /*1fb0*/  LOP3.LUT R3, R2, 0x3ff00000, RZ, 0xfc, !PT ;  /* 0x3ff0000002037812 */ /* 0x000fe200078efcff */
[----:B------:R-:W-:Y:S01]  /*1fc0*/  IMAD.MOV.U32 R2, RZ, RZ, R42 ;  /* 0x000000ffff027224 */ /* 0x000fe200078e002a */
[C---:B------:R-:W-:Y:S02]  /*1fd0*/  FSETP.GEU.AND P2, PT, |R37|.reuse, 1.469367938527859385e-39, PT ;  /* 0x001000002500780b */ /* 0x040fe40003f4e200 */
[----:B------:R-:W-:-:S02]  /*1fe0*/  LOP3.LUT R40, R37, 0x7ff00000, RZ, 0xc0, !PT ;  /* 0x7ff0000025287812 */ /* 0x000fc400078ec0ff */
[----:B------:R-:W-:Y:S01]  /*1ff0*/  LOP3.LUT R45, R35, 0x7ff00000, RZ, 0xc0, !PT ;  /* 0x7ff00000232d7812 */ /* 0x000fe200078ec0ff */
[----:B------:R-:W-:-:S03]  /*2000*/  @!P0 DMUL R2, R34, 8.98846567431157953865e+307 ;  /* 0x7fe0000022028828 */ /* 0x000fc60000000000 */
[----:B------:R-:W-:-:S03]  /*2010*/  ISETP.GE.U32.AND P1, PT, R40, R45, PT ;  /* 0x0000002d2800720c */ /* 0x000fc60003f26070 */
[----:B------:R-:W0:Y:S02]  /*2020*/  MUFU.RCP64H R39, R3 ;  /* 0x0000000300277308 */ /* 0x000e240000001800 */
[----:B------:R-:W-:Y:S02]  /*2030*/  @!P2 LOP3.LUT R41, R35, 0x7ff00000, RZ, 0xc0, !PT ;  /* 0x7ff000002329a812 */ /* 0x000fe400078ec0ff */
[----:B------:R-:W-:Y:S02]  /*2040*/  @!P0 LOP3.LUT R45, R3, 0x7ff00000, RZ, 0xc0, !PT ;  /* 0x7ff00000032d8812 */ /* 0x000fe400078ec0ff */
[----:B------:R-:W-:Y:S01]  /*2050*/  @!P2 ISETP.GE.U32.AND P3, PT, R40, R41, PT ;  /* 0x000000292800a20c */ /* 0x000fe20003f66070 */
[----:B------:R-:W-:Y:S01]  /*2060*/  IMAD.MOV.U32 R41, RZ, RZ, 0x1ca00000 ;  /* 0x1ca00000ff297424 */ /* 0x000fe200078e00ff */
[----:B0-----:R-:W-:-:S08]  /*2070*/  DFMA R42, R38, -R2, 1 ;  /* 0x3ff00000262a742b */ /* 0x001fd00000000802 */
[----:B------:R-:W-:-:S08]  /*2080*/  DFMA R42, R42, R42, R42 ;  /* 0x0000002a2a2a722b */ /* 0x000fd0000000002a */
[----:B------:R-:W-:Y:S01]  /*2090*/  DFMA R46, R38, R42, R38 ;  /* 0x0000002a262e722b */ /* 0x000fe20000000026 */
[C---:B------:R-:W-:Y:S01]  /*20a0*/  @!P2 SEL R43, R41.reuse, 0x63400000, !P3 ;  /* 0x63400000292ba807 */ /* 0x040fe20005800000 */
[----:B------:R-:W-:Y:S01]  /*20b0*/  @!P2 IMAD.MOV.U32 R42, RZ, RZ, RZ ;  /* 0x000000ffff2aa224 */ /* 0x000fe200078e00ff */
[----:B------:R-:W-:Y:S02]  /*20c0*/  SEL R39, R41, 0x63400000, !P1 ;  /* 0x6340000029277807 */ /* 0x000fe40004800000 */
[----:B------:R-:W-:-:S03]  /*20d0*/  @!P2 LOP3.LUT R43, R43, 0x80000000, R37, 0xf8, !PT ;  /* 0x800000002b2ba812 */ /* 0x000fc600078ef825 */
[----:B------:R-:W-:Y:S01]  /*20e0*/  DFMA R48, R46, -R2, 1 ;  /* 0x3ff000002e30742b */ /* 0x000fe20000000802 */
[----:B------:R-:W-:Y:S02]  /*20f0*/  LOP3.LUT R39, R39, 0x800fffff, R37, 0xf8, !PT ;  /* 0x800fffff27277812 */ /* 0x000fe400078ef825 */
[----:B------:R-:W-:Y:S02]  /*2100*/  @!P2 LOP3.LUT R43, R43, 0x100000, RZ, 0xfc, !PT ;  /* 0x001000002b2ba812 */ /* 0x000fe400078efcff */
[----:B------:R-:W-:-:S03]  /*2110*/  MOV R38, R36 ;  /* 0x0000002400267202 */ /* 0x000fc60000000f00 */
[----:B------:R-:W-:-:S03]  /*2120*/  DFMA R48, R46, R48, R46 ;  /* 0x000000302e30722b */ /* 0x000fc6000000002e */
[----:B------:R-:W-:-:S08]  /*2130*/  @!P2 DFMA R38, R38, 2, -R42 ;  /* 0x400000002626a82b */ /* 0x000fd0000000082a */
[----:B------:R-:W-:-:S08]  /*2140*/  DMUL R42, R48, R38 ;  /* 0x00000026302a7228 */ /* 0x000fd00000000000 */
[----:B------:R-:W-:-:S08]  /*2150*/  DFMA R46, R42, -R2, R38 ;  /* 0x800000022a2e722b */ /* 0x000fd00000000026 */
[----:B------:R-:W-:Y:S01]  /*2160*/  DFMA R42, R48, R46, R42 ;  /* 0x0000002e302a722b */ /* 0x000fe2000000002a */
[----:B------:R-:W-:Y:S01]  /*2170*/  IMAD.MOV.U32 R46, RZ, RZ, R40 ;  /* 0x000000ffff2e7224 */ /* 0x000fe200078e0028 */
[----:B------:R-:W-:-:S05]  /*2180*/  @!P2 LOP3.LUT R46, R39, 0x7ff00000, RZ, 0xc0, !PT ;  /* 0x7ff00000272ea812 */ /* 0x000fca00078ec0ff */
[----:B------:R-:W-:-:S05]  /*2190*/  VIADD R47, R46, 0xffffffff ;  /* 0xffffffff2e2f7836 */ /* 0x000fca0000000000 */
[----:B------:R-:W-:Y:S02]  /*21a0*/  ISETP.GT.U32.AND P0, PT, R47, 0x7feffffe, PT ;  /* 0x7feffffe2f00780c */ /* 0x000fe40003f04070 */
[----:B------:R-:W-:-:S04]  /*21b0*/  IADD3 R47, PT, PT, R45, -0x1, RZ ;  /* 0xffffffff2d2f7810 */ /* 0x000fc80007ffe0ff */
[----:B------:R-:W-:-:S13]  /*21c0*/  ISETP.GT.U32.OR P0, PT, R47, 0x7feffffe, P0 ;  /* 0x7feffffe2f00780c */ /* 0x000fda0000704470 */
[----:B------:R-:W-:Y:S05]  /*21d0*/  @P0 BRA `(.L_x_34) ;  /* 0x00000000006c0947 */ /* 0x000fea0003800000 */
[----:B------:R-:W-:-:S04]  /*21e0*/  LOP3.LUT R37, R35, 0x7ff00000, RZ, 0xc0, !PT ;  /* 0x7ff0000023257812 */ /* 0x000fc800078ec0ff */
[CC--:B------:R-:W-:Y:S02]  /*21f0*/  VIADDMNMX R36, R40.reuse, -R37.reuse, 0xb9600000, !PT ;  /* 0xb960000028247446 */ /* 0x0c0fe40007800925 */
[----:B------:R-:W-:Y:S02]  /*2200*/  ISETP.GE.U32.AND P0, PT, R40, R37, PT ;  /* 0x000000252800720c */ /* 0x000fe40003f06070 */
[----:B------:R-:W-:Y:S02]  /*2210*/  VIMNMX R36, PT, PT, R36, 0x46a00000, PT ;  /* 0x46a0000024247848 */ /* 0x000fe40003fe0100 */
[----:B------:R-:W-:-:S05]  /*2220*/  SEL R45, R41, 0x63400000, !P0 ;  /* 0x63400000292d7807 */ /* 0x000fca0004000000 */
[----:B------:R-:W-:Y:S02]  /*2230*/  IMAD.IADD R45, R36, 0x1, -R45 ;  /* 0x00000001242d7824 */ /* 0x000fe400078e0a2d */
[----:B------:R-:W-:Y:S02]  /*2240*/  IMAD.MOV.U32 R36, RZ, RZ, RZ ;  /* 0x000000ffff247224 */ /* 0x000fe400078e00ff */
[----:B------:R-:W-:-:S06]  /*2250*/  VIADD R37, R45, 0x7fe00000 ;  /* 0x7fe000002d257836 */ /* 0x000fcc0000000000 */
[----:B------:R-:W-:-:S10]  /*2260*/  DMUL R40, R42, R36 ;  /* 0x000000242a287228 */ /* 0x000fd40000000000 */
[----:B------:R-:W-:-:S13]  /*2270*/  FSETP.GTU.AND P0, PT, |R41|, 1.469367938527859385e-39, PT ;  /* 0x001000002900780b */ /* 0x000fda0003f0c200 */
[----:B------:R-:W-:Y:S05]  /*2280*/  @P0 BRA `(.L_x_35) ;  /* 0x0000000000940947 */ /* 0x000fea0003800000 */
[----:B------:R-:W-:Y:S01]  /*2290*/  DFMA R2, R42, -R2, R38 ;  /* 0x800000022a02722b */ /* 0x000fe20000000026 */
[----:B------:R-:W-:-:S09]  /*22a0*/  MOV R36, RZ ;  /* 0x000000ff00247202 */ /* 0x000fd20000000f00 */
[C---:B------:R-:W-:Y:S02]  /*22b0*/  FSETP.NEU.AND P0, PT, R3.reuse, RZ, PT ;  /* 0x000000ff0300720b */ /* 0x040fe40003f0d000 */
[----:B------:R-:W-:-:S04]  /*22c0*/  LOP3.LUT R35, R3, 0x80000000, R35, 0x48, !PT ;  /* 0x8000000003237812 */ /* 0x000fc800078e4823 */
[----:B------:R-:W-:-:S07]  /*22d0*/  LOP3.LUT R37, R35, R37, RZ, 0xfc, !PT ;  /* 0x0000002523257212 */ /* 0x000fce00078efcff */
[----:B------:R-:W-:Y:S05]  /*22e0*/  @!P0 BRA `(.L_x_35) ;  /* 0x00000000007c8947 */ /* 0x000fea0003800000 */
[----:B------:R-:W-:Y:S01]  /*22f0*/  IMAD.MOV R3, RZ, RZ, -R45 ;  /* 0x000000ffff037224 */ /* 0x000fe200078e0a2d */
[----:B------:R-:W-:Y:S01]  /*2300*/  DMUL.RP R36, R42, R36 ;  /* 0x000000242a247228 */ /* 0x000fe20000008000 */
[----:B------:R-:W-:-:S06]  /*2310*/  IMAD.MOV.U32 R2, RZ, RZ, RZ ;  /* 0x000000ffff027224 */ /* 0x000fcc00078e00ff */
[----:B------:R-:W-:-:S03]  /*2320*/  DFMA R2, R40, -R2, R42 ;  /* 0x800000022802722b */ /* 0x000fc6000000002a */
[----:B------:R-:W-:-:S03]  /*2330*/  LOP3.LUT R35, R37, R35, RZ, 0x3c, !PT ;  /* 0x0000002325237212 */ /* 0x000fc600078e3cff */
[----:B------:R-:W-:-:S04]  /*2340*/  IADD3 R2, PT, PT, -R45, -0x43300000, RZ ;  /* 0xbcd000002d027810 */ /* 0x000fc80007ffe1ff */
[----:B------:R-:W-:-:S04]  /*2350*/  FSETP.NEU.AND P0, PT, |R3|, R2, PT ;  /* 0x000000020300720b */ /* 0x000fc80003f0d200 */
[----:B------:R-:W-:Y:S02]  /*2360*/  FSEL R40, R36, R40, !P0 ;  /* 0x0000002824287208 */ /* 0x000fe40004000000 */
[----:B------:R-:W-:Y:S01]  /*2370*/  FSEL R41, R35, R41, !P0 ;  /* 0x0000002923297208 */ /* 0x000fe20004000000 */
[----:B------:R-:W-:Y:S06]  /*2380*/  BRA `(.L_x_35) ;  /* 0x0000000000547947 */ /* 0x000fec0003800000 */
.L_x_34:
[----:B------:R-:W-:-:S14]  /*2390*/  DSETP.NAN.AND P0, PT, R36, R36, PT ;  /* 0x000000242400722a */ /* 0x000fdc0003f08000 */
[----:B------:R-:W-:Y:S05]  /*23a0*/  @P0 BRA `(.L_x_36) ;  /* 0x0000000000440947 */ /* 0x000fea0003800000 */
[----:B------:R-:W-:-:S14]  /*23b0*/  DSETP.NAN.AND P0, PT, R34, R34, PT ;  /* 0x000000222200722a */ /* 0x000fdc0003f08000 */
[----:B------:R-:W-:Y:S05]  /*23c0*/  @P0 BRA `(.L_x_37) ;  /* 0x0000000000300947 */ /* 0x000fea0003800000 */
[----:B------:R-:W-:Y:S01]  /*23d0*/  ISETP.NE.AND P0, PT, R46, R45, PT ;  /* 0x0000002d2e00720c */ /* 0x000fe20003f05270 */
[----:B------:R-:W-:Y:S01]  /*23e0*/  IMAD.MOV.U32 R40, RZ, RZ, 0x0 ;  /* 0x00000000ff287424 */ /* 0x000fe200078e00ff */
[----:B------:R-:W-:-:S11]  /*23f0*/  MOV R41, 0xfff80000 ;  /* 0xfff8000000297802 */ /* 0x000fd60000000f00 */
[----:B------:R-:W-:Y:S05]  /*2400*/  @!P0 BRA `(.L_x_35) ;  /* 0x0000000000348947 */ /* 0x000fea0003800000 */
[----:B------:R-:W-:Y:S02]  /*2410*/  ISETP.NE.AND P0, PT, R46, 0x7ff00000, PT ;  /* 0x7ff000002e00780c */ /* 0x000fe40003f05270 */
[----:B------:R-:W-:Y:S02]  /*2420*/  LOP3.LUT R41, R37, 0x80000000, R35, 0x48, !PT ;  /* 0x8000000025297812 */ /* 0x000fe400078e4823 */
[----:B------:R-:W-:-:S13]  /*2430*/  ISETP.EQ.OR P0, PT, R45, RZ, !P0 ;  /* 0x000000ff2d00720c */ /* 0x000fda0004702670 */
[----:B------:R-:W-:Y:S01]  /*2440*/  @P0 LOP3.LUT R2, R41, 0x7ff00000, RZ, 0xfc, !PT ;  /* 0x7ff0000029020812 */ /* 0x000fe200078efcff */
[----:B------:R-:W-:Y:S02]  /*2450*/  @!P0 IMAD.MOV.U32 R40, RZ, RZ, RZ ;  /* 0x000000ffff288224 */ /* 0x000fe400078e00ff */
[----:B------:R-:W-:Y:S02]  /*2460*/  @P0 IMAD.MOV.U32 R40, RZ, RZ, RZ ;  /* 0x000000ffff280224 */ /* 0x000fe400078e00ff */
[----:B------:R-:W-:Y:S01]  /*2470*/  @P0 IMAD.MOV.U32 R41, RZ, RZ, R2 ;  /* 0x000000ffff290224 */ /* 0x000fe200078e0002 */
[----:B------:R-:W-:Y:S06]  /*2480*/  BRA `(.L_x_35) ;  /* 0x0000000000147947 */ /* 0x000fec0003800000 */
.L_x_37:
[----:B------:R-:W-:Y:S02]  /*2490*/  LOP3.LUT R41, R35, 0x80000, RZ, 0xfc, !PT ;  /* 0x0008000023297812 */ /* 0x000fe400078efcff */
[----:B------:R-:W-:Y:S01]  /*24a0*/  MOV R40, R34 ;  /* 0x0000002200287202 */ /* 0x000fe20000000f00 */
[----:B------:R-:W-:Y:S06]  /*24b0*/  BRA `(.L_x_35) ;  /* 0x0000000000087947 */ /* 0x000fec0003800000 */
.L_x_36:
[----:B------:R-:W-:Y:S01]  /*24c0*/  LOP3.LUT R41, R37, 0x80000, RZ, 0xfc, !PT ;  /* 0x0008000025297812 */ /* 0x000fe200078efcff */
[----:B------:R-:W-:-:S07]  /*24d0*/  IMAD.MOV.U32 R40, RZ, RZ, R36 ;  /* 0x000000ffff287224 */ /* 0x000fce00078e0024 */
.L_x_35:
[----:B------:R-:W-:Y:S05]  /*24e0*/  BSYNC.RECONVERGENT B2 ;  /* 0x0000000000027941 */ /* 0x000fea0003800200 */
.L_x_33:
[----:B------:R-:W-:Y:S02]  /*24f0*/  IMAD.MOV.U32 R2, RZ, RZ, R16 ;  /* 0x000000ffff027224 */ /* 0x000fe400078e0010 */
[----:B------:R-:W-:-:S04]  /*2500*/  IMAD.MOV.U32 R3, RZ, RZ, 0x0 ;  /* 0x00000000ff037424 */ /* 0x000fc800078e00ff */
[----:B------:R-:W-:Y:S05]  /*2510*/  RET.REL.NODEC R2 `(_Z8calc_accPdS_S_ijjj) ;  /* 0xffffffd802b87950 */ /* 0x000fea0003c3ffff */
        .weak           $__internal_1_$__cuda_sm20_drsqrt_f64_slowpath_v2
        .type           $__internal_1_$__cuda_sm20_drsqrt_f64_slowpath_v2,@function
        .size           $__internal_1_$__cuda_sm20_drsqrt_f64_slowpath_v2,(.L_x_44 - $__internal_1_$__cuda_sm20_drsqrt_f64_slowpath_v2)
$__internal_1_$__cuda_sm20_drsqrt_f64_slowpath_v2:
[----:B------:R-:W-:Y:S01]  /*2520*/  DSETP.NEU.AND P0, PT, R40, RZ, PT ;  /* 0x000000ff2800722a */ /* 0x000fe20003f0d000 */
[----:B------:R-:W-:Y:S01]  /*2530*/  BSSY.RECONVERGENT B2, `(.L_x_38) ;  /* 0x000001c000027945 */ /* 0x000fe20003800200 */
[----:B------:R-:W-:-:S12]  /*2540*/  LOP3.LUT R34, R41, 0x80000000, RZ, 0xc0, !PT ;  /* 0x8000000029227812 */ /* 0x000fd800078ec0ff */
[----:B------:R-:W-:Y:S05]  /*2550*/  @!P0 BRA `(.L_x_39) ;  /* 0x00000000005c8947 */ /* 0x000fea0003800000 */
[----:B------:R-:W-:-:S14]  /*2560*/  DSETP.GTU.AND P0, PT, |R40|, +INF , PT ;  /* 0x7ff000002800742a */ /* 0x000fdc0003f0c200 */
[----:B------:R-:W-:Y:S05]  /*2570*/  @P0 BRA `(.L_x_40) ;  /* 0x00000000004c0947 */ /* 0x000fea0003800000 */
[----:B------:R-:W-:-:S13]  /*2580*/  ISETP.NE.AND P0, PT, R34, RZ, PT ;  /* 0x000000ff2200720c */ /* 0x000fda0003f05270 */
[----:B------:R-:W-:Y:S01]  /*2590*/  @P0 MOV R34, 0x0 ;  /* 0x0000000000220802 */ /* 0x000fe20000000f00 */
[----:B------:R-:W-:Y:S01]  /*25a0*/  @P0 IMAD.MOV.U32 R35, RZ, RZ, -0x80000 ;  /* 0xfff80000ff230424 */ /* 0x000fe200078e00ff */
[----:B------:R-:W-:Y:S06]  /*25b0*/  @P0 BRA `(.L_x_41) ;  /* 0x00000000004c0947 */ /* 0x000fec0003800000 */
[----:B------:R-:W-:-:S14]  /*25c0*/  DSETP.NEU.AND P0, PT, |R40|, +INF , PT ;  /* 0x7ff000002800742a */ /* 0x000fdc0003f0d200 */
[----:B------:R-:W-:Y:S01]  /*25d0*/  @!P0 CS2R R34, SRZ ;  /* 0x0000000000228805 */ /* 0x000fe2000001ff00 */
[----:B------:R-:W-:Y:S06]  /*25e0*/  @!P0 BRA `(.L_x_41) ;  /* 0x0000000000408947 */ /* 0x000fec0003800000 */
[----:B------:R-:W-:Y:S01]  /*25f0*/  DMUL R40, R40, 1.80143985094819840000e+16 ;  /* 0x4350000028287828 */ /* 0x000fe20000000000 */
[----:B------:R-:W-:Y:S01]  /*2600*/  IMAD.MOV.U32 R34, RZ, RZ, RZ ;  /* 0x000000ffff227224 */ /* 0x000fe200078e00ff */
[----:B------:R-:W-:Y:S01]  /*2610*/  MOV R39, 0x3fd80000 ;  /* 0x3fd8000000277802 */ /* 0x000fe20000000f00 */
[----:B------:R-:W-:-:S03]  /*2620*/  IMAD.MOV.U32 R38, RZ, RZ, 0x0 ;  /* 0x00000000ff267424 */ /* 0x000fc600078e00ff */
[----:B------:R-:W0:Y:S02]  /*2630*/  MUFU.RSQ64H R35, R41 ;  /* 0x0000002900237308 */ /* 0x000e240000001c00 */
[----:B0-----:R-:W-:-:S08]  /*2640*/  DMUL R36, R34, R34 ;  /* 0x0000002222247228 */ /* 0x001fd00000000000 */
[----:B------:R-:W-:-:S08]  /*2650*/  DFMA R36, R40, -R36, 1 ;  /* 0x3ff000002824742b */ /* 0x000fd00000000824 */
[----:B------:R-:W-:Y:S02]  /*2660*/  DFMA R38, R36, R38, 0.5 ;  /* 0x3fe000002426742b */ /* 0x000fe40000000026 */
[----:B------:R-:W-:-:S08]  /*2670*/  DMUL R36, R34, R36 ;  /* 0x0000002422247228 */ /* 0x000fd00000000000 */
[----:B------:R-:W-:-:S08]  /*2680*/  DFMA R34, R38, R36, R34 ;  /* 0x000000242622722b */ /* 0x000fd00000000022 */
[----:B------:R-:W-:Y:S01]  /*2690*/  DMUL R34, R34, 134217728 ;  /* 0x41a0000022227828 */ /* 0x000fe20000000000 */
[----:B------:R-:W-:Y:S10]  /*26a0*/  BRA `(.L_x_41) ;  /* 0x0000000000107947 */ /* 0x000ff40003800000 */
.L_x_40:
[----:B------:R-:W-:Y:S01]  /*26b0*/  DADD R34, R40, R40 ;  /* 0x0000000028227229 */ /* 0x000fe20000000028 */
[----:B------:R-:W-:Y:S10]  /*26c0*/  BRA `(.L_x_41) ;  /* 0x0000000000087947 */ /* 0x000ff40003800000 */
.L_x_39:
[----:B------:R-:W-:Y:S01]  /*26d0*/  LOP3.LUT R35, R34, 0x7ff00000, RZ, 0xfc, !PT ;  /* 0x7ff0000022237812 */ /* 0x000fe200078efcff */
[----:B------:R-:W-:-:S07]  /*26e0*/  IMAD.MOV.U32 R34, RZ, RZ, RZ ;  /* 0x000000ffff227224 */ /* 0x000fce00078e00ff */
.L_x_41:
[----:B------:R-:W-:Y:S05]  /*26f0*/  BSYNC.RECONVERGENT B2 ;  /* 0x0000000000027941 */ /* 0x000fea0003800200 */
.L_x_38:
[----:B------:R-:W-:-:S04]  /*2700*/  IMAD.MOV.U32 R3, RZ, RZ, 0x0 ;  /* 0x00000000ff037424 */ /* 0x000fc800078e00ff */
[----:B------:R-:W-:Y:S05]  /*2710*/  RET.REL.NODEC R2 `(_Z8calc_accPdS_S_ijjj) ;  /* 0xffffffd802387950 */ /* 0x000fea0003c3ffff */
.L_x_42:
[----:B------:R-:W-:-:S00]  /*2720*/  BRA `(.L_x_42) ;  /* 0xfffffffc00fc7947 */ /* 0x000fc0000383ffff */
[----:B------:R-:W-:-:S00]  /*2730*/  NOP ;  /* 0x0000000000007918 */ /* 0x000fc00000000000 */
        /* <DEDUP_REMOVED lines=12> */
.L_x_44:


//--------------------- .nv.global.init           --------------------------
	.section	.nv.global.init,"aw",@progbits
.nv.global.init:
	.type		$str,@object
	.size		$str,(.L_0 - $str)
$str:
        /*0000*/ 	.byte	0x52, 0x61, 0x6e, 0x6b, 0x3a, 0x20, 0x25, 0x64, 0x20, 0x54, 0x68, 0x72, 0x65, 0x61, 0x64, 0x3a
        /*0010*/ 	.byte	0x20, 0x25, 0x64, 0x2c, 0x20, 0x6c, 0x6f, 0x63, 0x61, 0x6c, 0x20, 0x73, 0x74, 0x61, 0x72, 0x74
        /*0020*/ 	.byte	0x3a, 0x20, 0x25, 0x64, 0x2c, 0x20, 0x6c, 0x6f, 0x63, 0x61, 0x6c, 0x20, 0x65, 0x6e, 0x64, 0x3a
        /*0030*/ 	.byte	0x20, 0x25, 0x64, 0x0a, 0x00
.L_0:


//--------------------- .nv.shared.reserved.0     --------------------------
	.section	.nv.shared.reserved.0,"aw",@nobits
	.weak		__nv_reservedSMEM_offset_0_alias
	.size		__nv_reservedSMEM_offset_0_alias, 0, 64
	.other		__nv_reservedSMEM_offset_0_alias,@"STO_CUDA_RESERVED_SHARED STV_DEFAULT"
__nv_reservedSMEM_offset_0_alias:
	.zero		0
	.zero		64


//--------------------- .nv.constant0._Z8calc_accPdS_S_ijjj --------------------------
	.section	.nv.constant0._Z8calc_accPdS_S_ijjj,"a",@progbits
	.sectionflags	@""
	.align	4
.nv.constant0._Z8calc_accPdS_S_ijjj:
	.zero		936


//--------------------- SYMBOLS --------------------------

	.type		.nv.reservedSmem.offset0,@object
	.size		.nv.reservedSmem.offset0,0x4
	.type		vprintf,@function
